	.target	sm_90a

	.elftype	@"ET_EXEC"


//--------------------- .note.nv.tkinfo           --------------------------
	.section	.note.nv.tkinfo,"",@"SHT_NOTE"
	.sectionflags	@"SHF_NOTE_NV_TKINFO"
	.tkinfo
        /*0018*/ 	.word	0x00000002
        /*0030*/ 	.string	""
        /*0030*/ 	.string	"ptxas"
        /*0030*/ 	.string	"Cuda compilation tools, release 13.0, V13.0.88"
        /*0030*/ 	.string	"Build cuda_13.0.r13.0/compiler.36424714_0"
        /*0030*/ 	.string	"-arch sm_90a -m 64 "



//--------------------- .note.nv.cuinfo           --------------------------
	.section	.note.nv.cuinfo,"",@"SHT_NOTE"
	.sectionflags	@"SHF_NOTE_NV_CUINFO"
        /*0018*/ 	.short	0x0002
        /*001a*/ 	.short	0x005a
        /*001c*/ 	.short	0x0082
	.zero		2


//--------------------- .nv.info                  --------------------------
	.section	.nv.info,"",@"SHT_CUDA_INFO"
	.align	4


	//----- nvinfo : EIATTR_REGCOUNT
	.align		4
        /*0000*/ 	.byte	0x04, 0x2f
        /*0002*/ 	.short	(.L_15 - .L_14)
	.align		4
.L_14:
        /*0004*/ 	.word	index@(_ZN7cutlass13device_kernelINS_4gemm6kernel13GemmUniversalIN4cute5tupleIJiiiiEEENS1_10collective13CollectiveMmaINS1_34MainloopSm90TmaGmmaWarpSpecializedILi6ENS5_IJNS4_1CILi1EEESB_SB_EEENS1_35KernelTmaWarpSpecializedCooperativeEEENS5_IJNSA_ILi128EEENSA_ILi160EEENSA_ILi64EEEEEENS_6half_tENS5_IJlSB_lEEESJ_SK_NS4_8TiledMMAINS4_8MMA_AtomIJNS4_4SM904GMMA25MMA_64x32x16_F32F16F16_SSILNSO_5MajorE0ELSQ_0ELNSO_7ScaleInE1ELSR_1EEEEEENS4_6LayoutINS5_IJNSA_ILi2EEESB_SB_EEENS5_IJSB_NSA_ILi0EEESX_EEEEENS5_IJNS4_10UnderscoreES10_S10_EEEEENS4_13SM90_TMA_LOADENS4_14ComposedLayoutINS4_7SwizzleILi3ELi4ELi3EEENS4_18smem_ptr_flag_bitsILi16EEENSU_INS5_IJNSA_ILi8EEESH_EEENS5_IJSH_SB_EEEEEEEvNS4_8identityES13_S1D_vS1E_EENS_8epilogue10collective6detail29Sm90TmaWarpSpecializedAdapterINS1H_15DefaultEpilogueISJ_SK_SK_NS1G_6thread17LinearCombinationISJ_Li1EffLNS1L_9ScaleType4KindE0ELNS_15FloatRoundStyleE2ESJ_EENS1_15EpilogueDefaultEEEEEvvEEEEvNT_6ParamsE)
        /*0008*/ 	.word	0x000000a8


	//----- nvinfo : EIATTR_FRAME_SIZE
	.align		4
.L_15:
        /*000c*/ 	.byte	0x04, 0x11
        /*000e*/ 	.short	(.L_17 - .L_16)
	.align		4
.L_16:
        /*0010*/ 	.word	index@(_ZN7cutlass13device_kernelINS_4gemm6kernel13GemmUniversalIN4cute5tupleIJiiiiEEENS1_10collective13CollectiveMmaINS1_34MainloopSm90TmaGmmaWarpSpecializedILi6ENS5_IJNS4_1CILi1EEESB_SB_EEENS1_35KernelTmaWarpSpecializedCooperativeEEENS5_IJNSA_ILi128EEENSA_ILi160EEENSA_ILi64EEEEEENS_6half_tENS5_IJlSB_lEEESJ_SK_NS4_8TiledMMAINS4_8MMA_AtomIJNS4_4SM904GMMA25MMA_64x32x16_F32F16F16_SSILNSO_5MajorE0ELSQ_0ELNSO_7ScaleInE1ELSR_1EEEEEENS4_6LayoutINS5_IJNSA_ILi2EEESB_SB_EEENS5_IJSB_NSA_ILi0EEESX_EEEEENS5_IJNS4_10UnderscoreES10_S10_EEEEENS4_13SM90_TMA_LOADENS4_14ComposedLayoutINS4_7SwizzleILi3ELi4ELi3EEENS4_18smem_ptr_flag_bitsILi16EEENSU_INS5_IJNSA_ILi8EEESH_EEENS5_IJSH_SB_EEEEEEEvNS4_8identityES13_S1D_vS1E_EENS_8epilogue10collective6detail29Sm90TmaWarpSpecializedAdapterINS1H_15DefaultEpilogueISJ_SK_SK_NS1G_6thread17LinearCombinationISJ_Li1EffLNS1L_9ScaleType4KindE0ELNS_15FloatRoundStyleE2ESJ_EENS1_15EpilogueDefaultEEEEEvvEEEEvNT_6ParamsE)
        /*0014*/ 	.word	0x00000000


	//----- nvinfo : EIATTR_MIN_STACK_SIZE
	.align		4
.L_17:
        /*0018*/ 	.byte	0x04, 0x12
        /*001a*/ 	.short	(.L_19 - .L_18)
	.align		4
.L_18:
        /*001c*/ 	.word	index@(_ZN7cutlass13device_kernelINS_4gemm6kernel13GemmUniversalIN4cute5tupleIJiiiiEEENS1_10collective13CollectiveMmaINS1_34MainloopSm90TmaGmmaWarpSpecializedILi6ENS5_IJNS4_1CILi1EEESB_SB_EEENS1_35KernelTmaWarpSpecializedCooperativeEEENS5_IJNSA_ILi128EEENSA_ILi160EEENSA_ILi64EEEEEENS_6half_tENS5_IJlSB_lEEESJ_SK_NS4_8TiledMMAINS4_8MMA_AtomIJNS4_4SM904GMMA25MMA_64x32x16_F32F16F16_SSILNSO_5MajorE0ELSQ_0ELNSO_7ScaleInE1ELSR_1EEEEEENS4_6LayoutINS5_IJNSA_ILi2EEESB_SB_EEENS5_IJSB_NSA_ILi0EEESX_EEEEENS5_IJNS4_10UnderscoreES10_S10_EEEEENS4_13SM90_TMA_LOADENS4_14ComposedLayoutINS4_7SwizzleILi3ELi4ELi3EEENS4_18smem_ptr_flag_bitsILi16EEENSU_INS5_IJNSA_ILi8EEESH_EEENS5_IJSH_SB_EEEEEEEvNS4_8identityES13_S1D_vS1E_EENS_8epilogue10collective6detail29Sm90TmaWarpSpecializedAdapterINS1H_15DefaultEpilogueISJ_SK_SK_NS1G_6thread17LinearCombinationISJ_Li1EffLNS1L_9ScaleType4KindE0ELNS_15FloatRoundStyleE2ESJ_EENS1_15EpilogueDefaultEEEEEvvEEEEvNT_6ParamsE)
        /*0020*/ 	.word	0x00000000
.L_19:


//--------------------- .nv.compat                --------------------------
	.section	.nv.compat,"",@"SHT_CUDA_COMPAT_INFO"
	.align	4
        /*0000*/ 	.byte	0x02, 0x09, 0x01, 0x00, 0x02, 0x02, 0x04, 0x00, 0x02, 0x05, 0x05, 0x00, 0x03, 0x07, 0x01, 0x01
        /*0010*/ 	.byte	0x02, 0x03, 0x01, 0x00, 0x02, 0x06, 0x01, 0x00, 0x04, 0x0b, 0x08, 0x00, 0x00, 0x00, 0x00, 0x00
        /*0020*/ 	.byte	0x00, 0x00, 0x00, 0x00


//--------------------- .nv.info._ZN7cutlass13device_kernelINS_4gemm6kernel13GemmUniversalIN4cute5tupleIJiiiiEEENS1_10collective13CollectiveMmaINS1_34MainloopSm90TmaGmmaWarpSpecializedILi6ENS5_IJNS4_1CILi1EEESB_SB_EEENS1_35KernelTmaWarpSpecializedCooperativeEEENS5_IJNSA_ILi128EEENSA_ILi160EEENSA_ILi64EEEEEENS_6half_tENS5_IJlSB_lEEESJ_SK_NS4_8TiledMMAINS4_8MMA_AtomIJNS4_4SM904GMMA25MMA_64x32x16_F32F16F16_SSILNSO_5MajorE0ELSQ_0ELNSO_7ScaleInE1ELSR_1EEEEEENS4_6LayoutINS5_IJNSA_ILi2EEESB_SB_EEENS5_IJSB_NSA_ILi0EEESX_EEEEENS5_IJNS4_10UnderscoreES10_S10_EEEEENS4_13SM90_TMA_LOADENS4_14ComposedLayoutINS4_7SwizzleILi3ELi4ELi3EEENS4_18smem_ptr_flag_bitsILi16EEENSU_INS5_IJNSA_ILi8EEESH_EEENS5_IJSH_SB_EEEEEEEvNS4_8identityES13_S1D_vS1E_EENS_8epilogue10collective6detail29Sm90TmaWarpSpecializedAdapterINS1H_15DefaultEpilogueISJ_SK_SK_NS1G_6thread17LinearCombinationISJ_Li1EffLNS1L_9ScaleType4KindE0ELNS_15FloatRoundStyleE2ESJ_EENS1_15EpilogueDefaultEEEEEvvEEEEvNT_6ParamsE --------------------------
	.section	.nv.info._ZN7cutlass13device_kernelINS_4gemm6kernel13GemmUniversalIN4cute5tupleIJiiiiEEENS1_10collective13CollectiveMmaINS1_34MainloopSm90TmaGmmaWarpSpecializedILi6ENS5_IJNS4_1CILi1EEESB_SB_EEENS1_35KernelTmaWarpSpecializedCooperativeEEENS5_IJNSA_ILi128EEENSA_ILi160EEENSA_ILi64EEEEEENS_6half_tENS5_IJlSB_lEEESJ_SK_NS4_8TiledMMAINS4_8MMA_AtomIJNS4_4SM904GMMA25MMA_64x32x16_F32F16F16_SSILNSO_5MajorE0ELSQ_0ELNSO_7ScaleInE1ELSR_1EEEEEENS4_6LayoutINS5_IJNSA_ILi2EEESB_SB_EEENS5_IJSB_NSA_ILi0EEESX_EEEEENS5_IJNS4_10UnderscoreES10_S10_EEEEENS4_13SM90_TMA_LOADENS4_14ComposedLayoutINS4_7SwizzleILi3ELi4ELi3EEENS4_18smem_ptr_flag_bitsILi16EEENSU_INS5_IJNSA_ILi8EEESH_EEENS5_IJSH_SB_EEEEEEEvNS4_8identityES13_S1D_vS1E_EENS_8epilogue10collective6detail29Sm90TmaWarpSpecializedAdapterINS1H_15DefaultEpilogueISJ_SK_SK_NS1G_6thread17LinearCombinationISJ_Li1EffLNS1L_9ScaleType4KindE0ELNS_15FloatRoundStyleE2ESJ_EENS1_15EpilogueDefaultEEEEEvvEEEEvNT_6ParamsE,"",@"SHT_CUDA_INFO"
	.sectionflags	@""
	.align	4


	//----- nvinfo : EIATTR_CUDA_API_VERSION
	.align		4
        /*0000*/ 	.byte	0x04, 0x37
        /*0002*/ 	.short	(.L_21 - .L_20)
.L_20:
        /*0004*/ 	.word	0x00000082


	//----- nvinfo : EIATTR_KPARAM_INFO
	.align		4
.L_21:
        /*0008*/ 	.byte	0x04, 0x17
        /*000a*/ 	.short	(.L_23 - .L_22)
.L_22:
        /*000c*/ 	.word	0x00000000
        /*0010*/ 	.short	0x0000
        /*0012*/ 	.short	0x0070
        /*0014*/ 	.byte	0x00, 0xf0, 0x01, 0x10


	//----- nvinfo : EIATTR_SPARSE_MMA_MASK
	.align		4
.L_23:
        /*0018*/ 	.byte	0x03, 0x50
        /*001a*/ 	.short	0x0000


	//----- nvinfo : EIATTR_MAXREG_COUNT
	.align		4
        /*001c*/ 	.byte	0x03, 0x1b
        /*001e*/ 	.short	0x00a8


	//----- nvinfo : EIATTR_NUM_BARRIERS
	.align		4
        /*0020*/ 	.byte	0x02, 0x4c
        /*0022*/ 	.byte	0x01
	.zero		1


	//----- nvinfo : EIATTR_EXTERNS
	.align		4
        /*0024*/ 	.byte	0x04, 0x0f
        /*0026*/ 	.short	(.L_25 - .L_24)


	//   ....[0]....
	.align		4
.L_24:
        /*0028*/ 	.word	index@(__assertfail)


	//----- nvinfo : EIATTR_MERCURY_ISA_VERSION
	.align		4
.L_25:
        /*002c*/ 	.byte	0x03, 0x5f
        /*002e*/ 	.short	0x0101


	//----- nvinfo : EIATTR_INT_WARP_WIDE_INSTR_OFFSETS
	.align		4
        /*0030*/ 	.byte	0x04, 0x31
        /*0032*/ 	.short	(.L_27 - .L_26)


	//   ....[0]....
.L_26:
        /*0034*/ 	.word	0x000003f0


	//   ....[1]....
        /*0038*/ 	.word	0x00000420


	//   ....[2]....
        /*003c*/ 	.word	0x00000500


	//----- nvinfo : EIATTR_COOP_GROUP_MASK_REGIDS
	.align		4
.L_27:
        /*0040*/ 	.byte	0x04, 0x29
        /*0042*/ 	.short	(.L_29 - .L_28)


	//   ....[0]....
.L_28:
        /*0044*/ 	.word	0xffffffff


	//   ....[1]....
        /*0048*/ 	.word	0xffffffff


	//   ....[2]....
        /*004c*/ 	.word	0xffffffff


	//   ....[3]....
        /*0050*/ 	.word	0xffffffff


	//   ....[4]....
        /*0054*/ 	.word	0xffffffff


	//----- nvinfo : EIATTR_COOP_GROUP_INSTR_OFFSETS
	.align		4
.L_29:
        /*0058*/ 	.byte	0x04, 0x28
        /*005a*/ 	.short	(.L_31 - .L_30)


	//   ....[0]....
.L_30:
        /*005c*/ 	.word	0x00000060


	//   ....[1]....
        /*0060*/ 	.word	0x00000070


	//   ....[2]....
        /*0064*/ 	.word	0x00000130


	//   ....[3]....
        /*0068*/ 	.word	0x00000300


	//   ....[4]....
        /*006c*/ 	.word	0x00000fb0


	//----- nvinfo : EIATTR_REG_RECONFIG
	.align		4
.L_31:
        /*0070*/ 	.byte	0x01, 0x54
	.zero		2


	//----- nvinfo : EIATTR_SYSCALL_OFFSETS
	.align		4
        /*0074*/ 	.byte	0x04, 0x46
        /*0076*/ 	.short	(.L_33 - .L_32)


	//   ....[0]....
.L_32:
        /*0078*/ 	.word	0x00001170


	//----- nvinfo : EIATTR_MBARRIER_INSTR_OFFSETS
	.align		4
.L_33:
        /*007c*/ 	.byte	0x04, 0x39
        /*007e*/ 	.short	(.L_35 - .L_34)


	//   ....[0]....
.L_34:
        /*0080*/ 	.word	0x00000230
        /*0084*/ 	.word	0x000000ff
        /*0088*/ 	.word	0x00000000
        /*008c*/ 	.short	0x0100
        /*008e*/ 	.byte	0x08
	.zero		1


	//   ....[1]....
        /*0090*/ 	.word	0x00000240
        /*0094*/ 	.word	0x000000ff
        /*0098*/ 	.word	0x00000030
        /*009c*/ 	.short	0x0100
        /*009e*/ 	.byte	0x08
	.zero		1


	//   ....[2]....
        /*00a0*/ 	.word	0x00000250
        /*00a4*/ 	.word	0x000000ff
        /*00a8*/ 	.word	0x00000008
        /*00ac*/ 	.short	0x0100
        /*00ae*/ 	.byte	0x08
	.zero		1


	//   ....[3]....
        /*00b0*/ 	.word	0x00000260
        /*00b4*/ 	.word	0x000000ff
        /*00b8*/ 	.word	0x00000038
        /*00bc*/ 	.short	0x0100
        /*00be*/ 	.byte	0x08
	.zero		1


	//   ....[4]....
        /*00c0*/ 	.word	0x00000270
        /*00c4*/ 	.word	0x000000ff
        /*00c8*/ 	.word	0x00000010
        /*00cc*/ 	.short	0x0100
        /*00ce*/ 	.byte	0x08
	.zero		1


	//   ....[5]....
        /*00d0*/ 	.word	0x00000280
        /*00d4*/ 	.word	0x000000ff
        /*00d8*/ 	.word	0x00000040
        /*00dc*/ 	.short	0x0100
        /*00de*/ 	.byte	0x08
	.zero		1


	//   ....[6]....
        /*00e0*/ 	.word	0x00000290
        /*00e4*/ 	.word	0x000000ff
        /*00e8*/ 	.word	0x00000018
        /*00ec*/ 	.short	0x0100
        /*00ee*/ 	.byte	0x08
	.zero		1


	//   ....[7]....
        /*00f0*/ 	.word	0x000002a0
        /*00f4*/ 	.word	0x000000ff
        /*00f8*/ 	.word	0x00000048
        /*00fc*/ 	.short	0x0100
        /*00fe*/ 	.byte	0x08
	.zero		1


	//   ....[8]....
        /*0100*/ 	.word	0x000002b0
        /*0104*/ 	.word	0x000000ff
        /*0108*/ 	.word	0x00000020
        /*010c*/ 	.short	0x0100
        /*010e*/ 	.byte	0x08
	.zero		1


	//   ....[9]....
        /*0110*/ 	.word	0x000002c0
        /*0114*/ 	.word	0x000000ff
        /*0118*/ 	.word	0x00000050
        /*011c*/ 	.short	0x0100
        /*011e*/ 	.byte	0x08
	.zero		1


	//   ....[10]....
        /*0120*/ 	.word	0x000002d0
        /*0124*/ 	.word	0x000000ff
        /*0128*/ 	.word	0x00000028
        /*012c*/ 	.short	0x0100
        /*012e*/ 	.byte	0x08
	.zero		1


	//   ....[11]....
        /*0130*/ 	.word	0x000002e0
        /*0134*/ 	.word	0x000000ff
        /*0138*/ 	.word	0x00000058
        /*013c*/ 	.short	0x0100
        /*013e*/ 	.byte	0x08
	.zero		1


	//   ....[12]....
        /*0140*/ 	.word	0x00000570
        /*0144*/ 	.word	0x000000ff
        /*0148*/ 	.word	0x00000070
        /*014c*/ 	.short	0x0100
        /*014e*/ 	.byte	0x06
	.zero		1


	//   ....[13]....
        /*0150*/ 	.word	0x000005d0
        /*0154*/ 	.word	0x000000ff
        /*0158*/ 	.word	0x00000078
        /*015c*/ 	.short	0x0100
        /*015e*/ 	.byte	0x06
	.zero		1


	//   ....[14]....
        /*0160*/ 	.word	0x000011f0
        /*0164*/ 	.word	0x00000003
        /*0168*/ 	.word	0x00000000
        /*016c*/ 	.short	0x010a
        /*016e*/ 	.byte	0x3f
	.zero		1


	//   ....[15]....
        /*0170*/ 	.word	0x00001230
        /*0174*/ 	.word	0x00000003
        /*0178*/ 	.word	0x00000000
        /*017c*/ 	.short	0x010a
        /*017e*/ 	.byte	0x3f
	.zero		1


	//   ....[16]....
        /*0180*/ 	.word	0x00001c50
        /*0184*/ 	.word	0x000000ff
        /*0188*/ 	.word	0x00000000
        /*018c*/ 	.short	0x010a
        /*018e*/ 	.byte	0x09
	.zero		1


	//   ....[17]....
        /*0190*/ 	.word	0x00001c90
        /*0194*/ 	.word	0x000000ff
        /*0198*/ 	.word	0x00000000
        /*019c*/ 	.short	0x010a
        /*019e*/ 	.byte	0x09
	.zero		1


	//   ....[18]....
        /*01a0*/ 	.word	0x00002550
        /*01a4*/ 	.word	0x000000ff
        /*01a8*/ 	.word	0x00000000
        /*01ac*/ 	.short	0x0101
        /*01ae*/ 	.byte	0x08
	.zero		1


	//   ....[19]....
        /*01b0*/ 	.word	0x00002750
        /*01b4*/ 	.word	0x000000ff
        /*01b8*/ 	.word	0x00000000
        /*01bc*/ 	.short	0x0101
        /*01be*/ 	.byte	0x06
	.zero		1


	//   ....[20]....
        /*01c0*/ 	.word	0x000088b0
        /*01c4*/ 	.word	0x0000000e
        /*01c8*/ 	.word	0x00000030
        /*01cc*/ 	.short	0x010a
        /*01ce*/ 	.byte	0x3f
	.zero		1


	//   ....[21]....
        /*01d0*/ 	.word	0x00008c30
        /*01d4*/ 	.word	0x00000006
        /*01d8*/ 	.word	0x00000078
        /*01dc*/ 	.short	0x0101
        /*01de*/ 	.byte	0x3f
	.zero		1


	//   ....[22]....
        /*01e0*/ 	.word	0x00009360
        /*01e4*/ 	.word	0x00000007
        /*01e8*/ 	.word	0x00000000
        /*01ec*/ 	.short	0x010a
        /*01ee*/ 	.byte	0x3f
	.zero		1


	//   ....[23]....
        /*01f0*/ 	.word	0x000093e0
        /*01f4*/ 	.word	0x00000009
        /*01f8*/ 	.word	0x00000000
        /*01fc*/ 	.short	0x010a
        /*01fe*/ 	.byte	0x3f
	.zero		1


	//   ....[24]....
        /*0200*/ 	.word	0x00009470
        /*0204*/ 	.word	0x00000006
        /*0208*/ 	.word	0x00000000
        /*020c*/ 	.short	0x010a
        /*020e*/ 	.byte	0x3f
	.zero		1


	//   ....[25]....
        /*0210*/ 	.word	0x00009500
        /*0214*/ 	.word	0x00000009
        /*0218*/ 	.word	0x00000000
        /*021c*/ 	.short	0x010a
        /*021e*/ 	.byte	0x3f
	.zero		1


	//   ....[26]....
        /*0220*/ 	.word	0x00009590
        /*0224*/ 	.word	0x00000006
        /*0228*/ 	.word	0x00000000
        /*022c*/ 	.short	0x010a
        /*022e*/ 	.byte	0x3f
	.zero		1


	//   ....[27]....
        /*0230*/ 	.word	0x00009620
        /*0234*/ 	.word	0x00000003
        /*0238*/ 	.word	0x00000000
        /*023c*/ 	.short	0x010a
        /*023e*/ 	.byte	0x3f
	.zero		1


	//   ....[28]....
        /*0240*/ 	.word	0x00009680
        /*0244*/ 	.word	0x00000003
        /*0248*/ 	.word	0x00000000
        /*024c*/ 	.short	0x010a
        /*024e*/ 	.byte	0x3f
	.zero		1


	//   ....[29]....
        /*0250*/ 	.word	0x000096e0
        /*0254*/ 	.word	0x00000004
        /*0258*/ 	.word	0x00000000
        /*025c*/ 	.short	0x010a
        /*025e*/ 	.byte	0x3f
	.zero		1


	//   ....[30]....
        /*0260*/ 	.word	0x000097b0
        /*0264*/ 	.word	0x0000000e
        /*0268*/ 	.word	0x00000030
        /*026c*/ 	.short	0x010a
        /*026e*/ 	.byte	0x3f
	.zero		1


	//   ....[31]....
        /*0270*/ 	.word	0x00009880
        /*0274*/ 	.word	0x00000007
        /*0278*/ 	.word	0x00000000
        /*027c*/ 	.short	0x010a
        /*027e*/ 	.byte	0x3f
	.zero		1


	//   ....[32]....
        /*0280*/ 	.word	0x000098d0
        /*0284*/ 	.word	0x00000009
        /*0288*/ 	.word	0x00000000
        /*028c*/ 	.short	0x010a
        /*028e*/ 	.byte	0x3f
	.zero		1


	//   ....[33]....
        /*0290*/ 	.word	0x00009920
        /*0294*/ 	.word	0x00000006
        /*0298*/ 	.word	0x00000000
        /*029c*/ 	.short	0x010a
        /*029e*/ 	.byte	0x3f
	.zero		1


	//   ....[34]....
        /*02a0*/ 	.word	0x00009970
        /*02a4*/ 	.word	0x00000009
        /*02a8*/ 	.word	0x00000000
        /*02ac*/ 	.short	0x010a
        /*02ae*/ 	.byte	0x3f
	.zero		1


	//   ....[35]....
        /*02b0*/ 	.word	0x000099c0
        /*02b4*/ 	.word	0x00000006
        /*02b8*/ 	.word	0x00000000
        /*02bc*/ 	.short	0x010a
        /*02be*/ 	.byte	0x3f
	.zero		1


	//----- nvinfo : EIATTR_NUM_MBARRIERS
	.align		4
.L_35:
        /*02c0*/ 	.byte	0x03, 0x38
        /*02c2*/ 	.short	0x000e


	//----- nvinfo : EIATTR_EXIT_INSTR_OFFSETS
	.align		4
        /*02c4*/ 	.byte	0x04, 0x1c
        /*02c6*/ 	.short	(.L_37 - .L_36)


	//   ....[0]....
.L_36:
        /*02c8*/ 	.word	0x00000620


	//   ....[1]....
        /*02cc*/ 	.word	0x00000ee0


	//   ....[2]....
        /*02d0*/ 	.word	0x00007f20


	//   ....[3]....
        /*02d4*/ 	.word	0x00008550


	//   ....[4]....
        /*02d8*/ 	.word	0x00009670


	//----- nvinfo : EIATTR_MAX_THREADS
	.align		4
.L_37:
        /*02dc*/ 	.byte	0x04, 0x05
        /*02de*/ 	.short	(.L_39 - .L_38)
.L_38:
        /*02e0*/ 	.word	0x00000180
        /*02e4*/ 	.word	0x00000001
        /*02e8*/ 	.word	0x00000001


	//----- nvinfo : EIATTR_CRS_STACK_SIZE
	.align		4
.L_39:
        /*02ec*/ 	.byte	0x04, 0x1e
        /*02ee*/ 	.short	(.L_41 - .L_40)
.L_40:
        /*02f0*/ 	.word	0x00000000


	//----- nvinfo : EIATTR_CBANK_PARAM_SIZE
	.align		4
.L_41:
        /*02f4*/ 	.byte	0x03, 0x19
        /*02f6*/ 	.short	0x0470


	//----- nvinfo : EIATTR_PARAM_CBANK
	.align		4
        /*02f8*/ 	.byte	0x04, 0x0a
        /*02fa*/ 	.short	(.L_43 - .L_42)
	.align		4
.L_42:
        /*02fc*/ 	.word	index@(.nv.constant0._ZN7cutlass13device_kernelINS_4gemm6kernel13GemmUniversalIN4cute5tupleIJiiiiEEENS1_10collective13CollectiveMmaINS1_34MainloopSm90TmaGmmaWarpSpecializedILi6ENS5_IJNS4_1CILi1EEESB_SB_EEENS1_35KernelTmaWarpSpecializedCooperativeEEENS5_IJNSA_ILi128EEENSA_ILi160EEENSA_ILi64EEEEEENS_6half_tENS5_IJlSB_lEEESJ_SK_NS4_8TiledMMAINS4_8MMA_AtomIJNS4_4SM904GMMA25MMA_64x32x16_F32F16F16_SSILNSO_5MajorE0ELSQ_0ELNSO_7ScaleInE1ELSR_1EEEEEENS4_6LayoutINS5_IJNSA_ILi2EEESB_SB_EEENS5_IJSB_NSA_ILi0EEESX_EEEEENS5_IJNS4_10UnderscoreES10_S10_EEEEENS4_13SM90_TMA_LOADENS4_14ComposedLayoutINS4_7SwizzleILi3ELi4ELi3EEENS4_18smem_ptr_flag_bitsILi16EEENSU_INS5_IJNSA_ILi8EEESH_EEENS5_IJSH_SB_EEEEEEEvNS4_8identityES13_S1D_vS1E_EENS_8epilogue10collective6detail29Sm90TmaWarpSpecializedAdapterINS1H_15DefaultEpilogueISJ_SK_SK_NS1G_6thread17LinearCombinationISJ_Li1EffLNS1L_9ScaleType4KindE0ELNS_15FloatRoundStyleE2ESJ_EENS1_15EpilogueDefaultEEEEEvvEEEEvNT_6ParamsE)
        /*0300*/ 	.short	0x0210
        /*0302*/ 	.short	0x0470


	//----- nvinfo : EIATTR_SW_WAR
	.align		4
.L_43:
        /*0304*/ 	.byte	0x04, 0x36
        /*0306*/ 	.short	(.L_45 - .L_44)
.L_44:
        /*0308*/ 	.word	0x00000008
.L_45:


//--------------------- .nv.callgraph             --------------------------
	.section	.nv.callgraph,"",@"SHT_CUDA_CALLGRAPH"
	.align	4
	.sectionentsize	8
	.align		4
        /*0000*/ 	.word	0x00000000
	.align		4
        /*0004*/ 	.word	0xffffffff
	.align		4
        /*0008*/ 	.word	index@(_ZN7cutlass13device_kernelINS_4gemm6kernel13GemmUniversalIN4cute5tupleIJiiiiEEENS1_10collective13CollectiveMmaINS1_34MainloopSm90TmaGmmaWarpSpecializedILi6ENS5_IJNS4_1CILi1EEESB_SB_EEENS1_35KernelTmaWarpSpecializedCooperativeEEENS5_IJNSA_ILi128EEENSA_ILi160EEENSA_ILi64EEEEEENS_6half_tENS5_IJlSB_lEEESJ_SK_NS4_8TiledMMAINS4_8MMA_AtomIJNS4_4SM904GMMA25MMA_64x32x16_F32F16F16_SSILNSO_5MajorE0ELSQ_0ELNSO_7ScaleInE1ELSR_1EEEEEENS4_6LayoutINS5_IJNSA_ILi2EEESB_SB_EEENS5_IJSB_NSA_ILi0EEESX_EEEEENS5_IJNS4_10UnderscoreES10_S10_EEEEENS4_13SM90_TMA_LOADENS4_14ComposedLayoutINS4_7SwizzleILi3ELi4ELi3EEENS4_18smem_ptr_flag_bitsILi16EEENSU_INS5_IJNSA_ILi8EEESH_EEENS5_IJSH_SB_EEEEEEEvNS4_8identityES13_S1D_vS1E_EENS_8epilogue10collective6detail29Sm90TmaWarpSpecializedAdapterINS1H_15DefaultEpilogueISJ_SK_SK_NS1G_6thread17LinearCombinationISJ_Li1EffLNS1L_9ScaleType4KindE0ELNS_15FloatRoundStyleE2ESJ_EENS1_15EpilogueDefaultEEEEEvvEEEEvNT_6ParamsE)
	.align		4
        /*000c*/ 	.word	index@(__assertfail)
	.align		4
        /*0010*/ 	.word	0x00000000
	.align		4
        /*0014*/ 	.word	0xfffffffe
	.align		4
        /*0018*/ 	.word	0x00000000
	.align		4
        /*001c*/ 	.word	0xfffffffd
	.align		4
        /*0020*/ 	.word	0x00000000
	.align		4
        /*0024*/ 	.word	0xfffffffc


//--------------------- .nv.constant4             --------------------------
	.section	.nv.constant4,"a",@progbits
	.align	8
	.align		8
.nv.constant4:
        /*0000*/ 	.dword	__assertfail
	.align		8
        /*0008*/ 	.dword	__unnamed_1
	.align		8
        /*0010*/ 	.dword	_ZN40_INTERNAL_b093da6a_4_k_cu_84cea31d_189994cuda3std3__45__cpo5beginE
	.align		8
        /*0018*/ 	.dword	_ZN40_INTERNAL_b093da6a_4_k_cu_84cea31d_189994cuda3std3__45__cpo3endE
	.align		8
        /*0020*/ 	.dword	_ZN40_INTERNAL_b093da6a_4_k_cu_84cea31d_189994cuda3std3__45__cpo6cbeginE
	.align		8
        /*0028*/ 	.dword	_ZN40_INTERNAL_b093da6a_4_k_cu_84cea31d_189994cuda3std3__45__cpo4cendE
	.align		8
        /*0030*/ 	.dword	_ZN40_INTERNAL_b093da6a_4_k_cu_84cea31d_189994cuda3std3__442_GLOBAL__N__b093da6a_4_k_cu_84cea31d_189996ignoreE
	.align		8
        /*0038*/ 	.dword	_ZN40_INTERNAL_b093da6a_4_k_cu_84cea31d_189994cuda3std3__419piecewise_constructE
	.align		8
        /*0040*/ 	.dword	_ZN40_INTERNAL_b093da6a_4_k_cu_84cea31d_189994cuda3std3__48in_placeE
	.align		8
        /*0048*/ 	.dword	_ZN40_INTERNAL_b093da6a_4_k_cu_84cea31d_189994cuda3std6ranges3__45__cpo4swapE
	.align		8
        /*0050*/ 	.dword	_ZN40_INTERNAL_b093da6a_4_k_cu_84cea31d_189994cuda3std6ranges3__45__cpo9iter_moveE
	.align		8
        /*0058*/ 	.dword	_ZN40_INTERNAL_b093da6a_4_k_cu_84cea31d_189994cute7productE
	.align		8
        /*0060*/ 	.dword	_ZN40_INTERNAL_b093da6a_4_k_cu_84cea31d_189994cute1_E
	.align		8
        /*0068*/ 	.dword	$str$22
	.align		8
        /*0070*/ 	.dword	$str$23


//--------------------- .text._ZN7cutlass13device_kernelINS_4gemm6kernel13GemmUniversalIN4cute5tupleIJiiiiEEENS1_10collective13CollectiveMmaINS1_34MainloopSm90TmaGmmaWarpSpecializedILi6ENS5_IJNS4_1CILi1EEESB_SB_EEENS1_35KernelTmaWarpSpecializedCooperativeEEENS5_IJNSA_ILi128EEENSA_ILi160EEENSA_ILi64EEEEEENS_6half_tENS5_IJlSB_lEEESJ_SK_NS4_8TiledMMAINS4_8MMA_AtomIJNS4_4SM904GMMA25MMA_64x32x16_F32F16F16_SSILNSO_5MajorE0ELSQ_0ELNSO_7ScaleInE1ELSR_1EEEEEENS4_6LayoutINS5_IJNSA_ILi2EEESB_SB_EEENS5_IJSB_NSA_ILi0EEESX_EEEEENS5_IJNS4_10UnderscoreES10_S10_EEEEENS4_13SM90_TMA_LOADENS4_14ComposedLayoutINS4_7SwizzleILi3ELi4ELi3EEENS4_18smem_ptr_flag_bitsILi16EEENSU_INS5_IJNSA_ILi8EEESH_EEENS5_IJSH_SB_EEEEEEEvNS4_8identityES13_S1D_vS1E_EENS_8epilogue10collective6detail29Sm90TmaWarpSpecializedAdapterINS1H_15DefaultEpilogueISJ_SK_SK_NS1G_6thread17LinearCombinationISJ_Li1EffLNS1L_9ScaleType4KindE0ELNS_15FloatRoundStyleE2ESJ_EENS1_15EpilogueDefaultEEEEEvvEEEEvNT_6ParamsE --------------------------
	.section	.text._ZN7cutlass13device_kernelINS_4gemm6kernel13GemmUniversalIN4cute5tupleIJiiiiEEENS1_10collective13CollectiveMmaINS1_34MainloopSm90TmaGmmaWarpSpecializedILi6ENS5_IJNS4_1CILi1EEESB_SB_EEENS1_35KernelTmaWarpSpecializedCooperativeEEENS5_IJNSA_ILi128EEENSA_ILi160EEENSA_ILi64EEEEEENS_6half_tENS5_IJlSB_lEEESJ_SK_NS4_8TiledMMAINS4_8MMA_AtomIJNS4_4SM904GMMA25MMA_64x32x16_F32F16F16_SSILNSO_5MajorE0ELSQ_0ELNSO_7ScaleInE1ELSR_1EEEEEENS4_6LayoutINS5_IJNSA_ILi2EEESB_SB_EEENS5_IJSB_NSA_ILi0EEESX_EEEEENS5_IJNS4_10UnderscoreES10_S10_EEEEENS4_13SM90_TMA_LOADENS4_14ComposedLayoutINS4_7SwizzleILi3ELi4ELi3EEENS4_18smem_ptr_flag_bitsILi16EEENSU_INS5_IJNSA_ILi8EEESH_EEENS5_IJSH_SB_EEEEEEEvNS4_8identityES13_S1D_vS1E_EENS_8epilogue10collective6detail29Sm90TmaWarpSpecializedAdapterINS1H_15DefaultEpilogueISJ_SK_SK_NS1G_6thread17LinearCombinationISJ_Li1EffLNS1L_9ScaleType4KindE0ELNS_15FloatRoundStyleE2ESJ_EENS1_15EpilogueDefaultEEEEEvvEEEEvNT_6ParamsE,"ax",@progbits
	.align	128
.text._ZN7cutlass13device_kernelINS_4gemm6kernel13GemmUniversalIN4cute5tupleIJiiiiEEENS1_10collective13CollectiveMmaINS1_34MainloopSm90TmaGmmaWarpSpecializedILi6ENS5_IJNS4_1CILi1EEESB_SB_EEENS1_35KernelTmaWarpSpecializedCooperativeEEENS5_IJNSA_ILi128EEENSA_ILi160EEENSA_ILi64EEEEEENS_6half_tENS5_IJlSB_lEEESJ_SK_NS4_8TiledMMAINS4_8MMA_AtomIJNS4_4SM904GMMA25MMA_64x32x16_F32F16F16_SSILNSO_5MajorE0ELSQ_0ELNSO_7ScaleInE1ELSR_1EEEEEENS4_6LayoutINS5_IJNSA_ILi2EEESB_SB_EEENS5_IJSB_NSA_ILi0EEESX_EEEEENS5_IJNS4_10UnderscoreES10_S10_EEEEENS4_13SM90_TMA_LOADENS4_14ComposedLayoutINS4_7SwizzleILi3ELi4ELi3EEENS4_18smem_ptr_flag_bitsILi16EEENSU_INS5_IJNSA_ILi8EEESH_EEENS5_IJSH_SB_EEEEEEEvNS4_8identityES13_S1D_vS1E_EENS_8epilogue10collective6detail29Sm90TmaWarpSpecializedAdapterINS1H_15DefaultEpilogueISJ_SK_SK_NS1G_6thread17LinearCombinationISJ_Li1EffLNS1L_9ScaleType4KindE0ELNS_15FloatRoundStyleE2ESJ_EENS1_15EpilogueDefaultEEEEEvvEEEEvNT_6ParamsE:
        .type           _ZN7cutlass13device_kernelINS_4gemm6kernel13GemmUniversalIN4cute5tupleIJiiiiEEENS1_10collective13CollectiveMmaINS1_34MainloopSm90TmaGmmaWarpSpecializedILi6ENS5_IJNS4_1CILi1EEESB_SB_EEENS1_35KernelTmaWarpSpecializedCooperativeEEENS5_IJNSA_ILi128EEENSA_ILi160EEENSA_ILi64EEEEEENS_6half_tENS5_IJlSB_lEEESJ_SK_NS4_8TiledMMAINS4_8MMA_AtomIJNS4_4SM904GMMA25MMA_64x32x16_F32F16F16_SSILNSO_5MajorE0ELSQ_0ELNSO_7ScaleInE1ELSR_1EEEEEENS4_6LayoutINS5_IJNSA_ILi2EEESB_SB_EEENS5_IJSB_NSA_ILi0EEESX_EEEEENS5_IJNS4_10UnderscoreES10_S10_EEEEENS4_13SM90_TMA_LOADENS4_14ComposedLayoutINS4_7SwizzleILi3ELi4ELi3EEENS4_18smem_ptr_flag_bitsILi16EEENSU_INS5_IJNSA_ILi8EEESH_EEENS5_IJSH_SB_EEEEEEEvNS4_8identityES13_S1D_vS1E_EENS_8epilogue10collective6detail29Sm90TmaWarpSpecializedAdapterINS1H_15DefaultEpilogueISJ_SK_SK_NS1G_6thread17LinearCombinationISJ_Li1EffLNS1L_9ScaleType4KindE0ELNS_15FloatRoundStyleE2ESJ_EENS1_15EpilogueDefaultEEEEEvvEEEEvNT_6ParamsE,@function
        .size           _ZN7cutlass13device_kernelINS_4gemm6kernel13GemmUniversalIN4cute5tupleIJiiiiEEENS1_10collective13CollectiveMmaINS1_34MainloopSm90TmaGmmaWarpSpecializedILi6ENS5_IJNS4_1CILi1EEESB_SB_EEENS1_35KernelTmaWarpSpecializedCooperativeEEENS5_IJNSA_ILi128EEENSA_ILi160EEENSA_ILi64EEEEEENS_6half_tENS5_IJlSB_lEEESJ_SK_NS4_8TiledMMAINS4_8MMA_AtomIJNS4_4SM904GMMA25MMA_64x32x16_F32F16F16_SSILNSO_5MajorE0ELSQ_0ELNSO_7ScaleInE1ELSR_1EEEEEENS4_6LayoutINS5_IJNSA_ILi2EEESB_SB_EEENS5_IJSB_NSA_ILi0EEESX_EEEEENS5_IJNS4_10UnderscoreES10_S10_EEEEENS4_13SM90_TMA_LOADENS4_14ComposedLayoutINS4_7SwizzleILi3ELi4ELi3EEENS4_18smem_ptr_flag_bitsILi16EEENSU_INS5_IJNSA_ILi8EEESH_EEENS5_IJSH_SB_EEEEEEEvNS4_8identityES13_S1D_vS1E_EENS_8epilogue10collective6detail29Sm90TmaWarpSpecializedAdapterINS1H_15DefaultEpilogueISJ_SK_SK_NS1G_6thread17LinearCombinationISJ_Li1EffLNS1L_9ScaleType4KindE0ELNS_15FloatRoundStyleE2ESJ_EENS1_15EpilogueDefaultEEEEEvvEEEEvNT_6ParamsE,(.L_x_230 - _ZN7cutlass13device_kernelINS_4gemm6kernel13GemmUniversalIN4cute5tupleIJiiiiEEENS1_10collective13CollectiveMmaINS1_34MainloopSm90TmaGmmaWarpSpecializedILi6ENS5_IJNS4_1CILi1EEESB_SB_EEENS1_35KernelTmaWarpSpecializedCooperativeEEENS5_IJNSA_ILi128EEENSA_ILi160EEENSA_ILi64EEEEEENS_6half_tENS5_IJlSB_lEEESJ_SK_NS4_8TiledMMAINS4_8MMA_AtomIJNS4_4SM904GMMA25MMA_64x32x16_F32F16F16_SSILNSO_5MajorE0ELSQ_0ELNSO_7ScaleInE1ELSR_1EEEEEENS4_6LayoutINS5_IJNSA_ILi2EEESB_SB_EEENS5_IJSB_NSA_ILi0EEESX_EEEEENS5_IJNS4_10UnderscoreES10_S10_EEEEENS4_13SM90_TMA_LOADENS4_14ComposedLayoutINS4_7SwizzleILi3ELi4ELi3EEENS4_18smem_ptr_flag_bitsILi16EEENSU_INS5_IJNSA_ILi8EEESH_EEENS5_IJSH_SB_EEEEEEEvNS4_8identityES13_S1D_vS1E_EENS_8epilogue10collective6detail29Sm90TmaWarpSpecializedAdapterINS1H_15DefaultEpilogueISJ_SK_SK_NS1G_6thread17LinearCombinationISJ_Li1EffLNS1L_9ScaleType4KindE0ELNS_15FloatRoundStyleE2ESJ_EENS1_15EpilogueDefaultEEEEEvvEEEEvNT_6ParamsE)
        .other          _ZN7cutlass13device_kernelINS_4gemm6kernel13GemmUniversalIN4cute5tupleIJiiiiEEENS1_10collective13CollectiveMmaINS1_34MainloopSm90TmaGmmaWarpSpecializedILi6ENS5_IJNS4_1CILi1EEESB_SB_EEENS1_35KernelTmaWarpSpecializedCooperativeEEENS5_IJNSA_ILi128EEENSA_ILi160EEENSA_ILi64EEEEEENS_6half_tENS5_IJlSB_lEEESJ_SK_NS4_8TiledMMAINS4_8MMA_AtomIJNS4_4SM904GMMA25MMA_64x32x16_F32F16F16_SSILNSO_5MajorE0ELSQ_0ELNSO_7ScaleInE1ELSR_1EEEEEENS4_6LayoutINS5_IJNSA_ILi2EEESB_SB_EEENS5_IJSB_NSA_ILi0EEESX_EEEEENS5_IJNS4_10UnderscoreES10_S10_EEEEENS4_13SM90_TMA_LOADENS4_14ComposedLayoutINS4_7SwizzleILi3ELi4ELi3EEENS4_18smem_ptr_flag_bitsILi16EEENSU_INS5_IJNSA_ILi8EEESH_EEENS5_IJSH_SB_EEEEEEEvNS4_8identityES13_S1D_vS1E_EENS_8epilogue10collective6detail29Sm90TmaWarpSpecializedAdapterINS1H_15DefaultEpilogueISJ_SK_SK_NS1G_6thread17LinearCombinationISJ_Li1EffLNS1L_9ScaleType4KindE0ELNS_15FloatRoundStyleE2ESJ_EENS1_15EpilogueDefaultEEEEEvvEEEEvNT_6ParamsE,@"STO_CUDA_ENTRY STV_DEFAULT"
_ZN7cutlass13device_kernelINS_4gemm6kernel13GemmUniversalIN4cute5tupleIJiiiiEEENS1_10collective13CollectiveMmaINS1_34MainloopSm90TmaGmmaWarpSpecializedILi6ENS5_IJNS4_1CILi1EEESB_SB_EEENS1_35KernelTmaWarpSpecializedCooperativeEEENS5_IJNSA_ILi128EEENSA_ILi160EEENSA_ILi64EEEEEENS_6half_tENS5_IJlSB_lEEESJ_SK_NS4_8TiledMMAINS4_8MMA_AtomIJNS4_4SM904GMMA25MMA_64x32x16_F32F16F16_SSILNSO_5MajorE0ELSQ_0ELNSO_7ScaleInE1ELSR_1EEEEEENS4_6LayoutINS5_IJNSA_ILi2EEESB_SB_EEENS5_IJSB_NSA_ILi0EEESX_EEEEENS5_IJNS4_10UnderscoreES10_S10_EEEEENS4_13SM90_TMA_LOADENS4_14ComposedLayoutINS4_7SwizzleILi3ELi4ELi3EEENS4_18smem_ptr_flag_bitsILi16EEENSU_INS5_IJNSA_ILi8EEESH_EEENS5_IJSH_SB_EEEEEEEvNS4_8identityES13_S1D_vS1E_EENS_8epilogue10collective6detail29Sm90TmaWarpSpecializedAdapterINS1H_15DefaultEpilogueISJ_SK_SK_NS1G_6thread17LinearCombinationISJ_Li1EffLNS1L_9ScaleType4KindE0ELNS_15FloatRoundStyleE2ESJ_EENS1_15EpilogueDefaultEEEEEvvEEEEvNT_6ParamsE:
[----:B------:R-:W0:Y:S01]  /*0000*/  LDC R1, c[0x0][0x28] ;  /* 0x00000a00ff017b82 */ /* 0x000e220000000800 */
[----:B------:R-:W1:Y:S01]  /*0010*/  S2R R18, SR_TID.X ;  /* 0x0000000000127919 */ /* 0x000e620000002100 */
[----:B------:R-:W-:Y:S01]  /*0020*/  ELECT P0, URZ, PT ;  /* 0x00000000003f782f */ /* 0x000fe20003800000 */
[----:B------:R-:W-:Y:S01]  /*0030*/  BSSY B0, `(.L_x_0) ;  /* 0x000000f000007945 */ /* 0x000fe20003800000 */
[--C-:B-1----:R-:W-:Y:S02]  /*0040*/  SHF.R.U32.HI R0, RZ, 0x5, R18.reuse ;  /* 0x00000005ff007819 */ /* 0x102fe40000011612 */
[----:B------:R-:W-:-:S03]  /*0050*/  SHF.R.U32.HI R22, RZ, 0x7, R18 ;  /* 0x00000007ff167819 */ /* 0x000fc60000011612 */
[----:B------:R-:W1:Y:S04]  /*0060*/  SHFL.IDX PT, R5, R0, RZ, 0x1f ;  /* 0x00001fff00057589 */ /* 0x000e6800000e0000 */
[----:B------:R2:W3:Y:S01]  /*0070*/  SHFL.IDX PT, R8, R22, RZ, 0x1f ;  /* 0x00001fff16087589 */ /* 0x0004e200000e0000 */
[----:B-1----:R-:W-:-:S13]  /*0080*/  ISETP.NE.OR P0, PT, R5, RZ, !P0 ;  /* 0x000000ff0500720c */ /* 0x002fda0004705670 */
[----:B0-23--:R-:W-:Y:S05]  /*0090*/  @P0 BRA `(.L_x_1) ;  /* 0x0000000000200947 */ /* 0x00dfea0003800000 */
[----:B------:R-:W-:Y:S02]  /*00a0*/  ULDC.64 UR4, c[0x0][0x198] ;  /* 0x0000660000047ab9 */ /* 0x000fe40000000a00 */
[----:B------:R-:W-:Y:S02]  /*00b0*/  UIADD3 UR6, UP0, UR4, 0xf0, URZ ;  /* 0x000000f004067890 */ /* 0x000fe4000ff1e03f */
[----:B------:R-:W-:Y:S02]  /*00c0*/  UIADD3 UR4, UP1, UR4, 0x1f0, URZ ;  /* 0x000001f004047890 */ /* 0x000fe4000ff3e03f */
[----:B------:R-:W-:Y:S02]  /*00d0*/  UIADD3.X UR7, URZ, UR5, URZ, UP0, !UPT ;  /* 0x000000053f077290 */ /* 0x000fe400087fe43f */
[----:B------:R-:W-:-:S07]  /*00e0*/  UIADD3.X UR5, URZ, UR5, URZ, UP1, !UPT ;  /* 0x000000053f057290 */ /* 0x000fce0008ffe43f */
[----:B------:R0:W-:Y:S02]  /*00f0*/  UTMACCTL.PF [UR6] ;  /* 0x00000000060079b9 */ /* 0x0001e40008040000 */
[----:B------:R0:W-:Y:S02]  /*0100*/  UTMACCTL.PF [UR4] ;  /* 0x00000000040079b9 */ /* 0x0001e40008040000 */
[----:B0-----:R-:W-:Y:S01]  /*0110*/  NOP ;  /* 0x0000000000007918 */ /* 0x001fe20000000000 */
.L_x_1:
[----:B------:R-:W-:Y:S05]  /*0120*/  BSYNC B0 ;  /* 0x0000000000007941 */ /* 0x000fea0003800000 */
.L_x_0:
[----:B------:R-:W0:Y:S02]  /*0130*/  SHFL.IDX PT, R2, R0, RZ, 0x1f ;  /* 0x00001fff00027589 */ /* 0x000e2400000e0000 */
[----:B0-----:R-:W-:-:S13]  /*0140*/  ISETP.NE.AND P0, PT, R2, RZ, PT ;  /* 0x000000ff0200720c */ /* 0x001fda0003f05270 */
[----:B------:R-:W-:Y:S05]  /*0150*/  @P0 BRA `(.L_x_2) ;  /* 0x0000000000680947 */ /* 0x000fea0003800000 */
[----:B------:R-:W0:Y:S01]  /*0160*/  S2UR UR8, SR_CgaCtaId ;  /* 0x00000000000879c3 */ /* 0x000e220000008800 */
[----:B------:R-:W-:Y:S01]  /*0170*/  UMOV UR4, 0x400 ;  /* 0x0000040000047882 */ /* 0x000fe20000000000 */
[----:B------:R-:W-:Y:S01]  /*0180*/  UMOV UR5, 0x1 ;  /* 0x0000000100057882 */ /* 0x000fe20000000000 */
[----:B------:R-:W-:Y:S01]  /*0190*/  UMOV UR6, 0x100 ;  /* 0x0000010000067882 */ /* 0x000fe20000000000 */
[----:B------:R-:W-:Y:S01]  /*01a0*/  ELECT P0, URZ, PT ;  /* 0x00000000003f782f */ /* 0x000fe20003800000 */
[----:B------:R-:W-:-:S04]  /*01b0*/  UIADD3 UR6, -UR6, 0x100000, URZ ;  /* 0x0010000006067890 */ /* 0x000fc8000fffe13f */
[----:B------:R-:W-:Y:S02]  /*01c0*/  USHF.L.U32 UR7, UR6, 0xb, URZ ;  /* 0x0000000b06077899 */ /* 0x000fe4000800063f */
[----:B------:R-:W-:Y:S02]  /*01d0*/  USHF.L.U32 UR6, UR6, 0x1, URZ ;  /* 0x0000000106067899 */ /* 0x000fe4000800063f */
[----:B0-----:R-:W-:Y:S02]  /*01e0*/  ULEA UR8, UR8, UR4, 0x18 ;  /* 0x0000000408087291 */ /* 0x001fe4000f8ec03f */
[----:B------:R-:W-:-:S04]  /*01f0*/  UIADD3 UR4, -UR5, 0x100000, URZ ;  /* 0x0010000005047890 */ /* 0x000fc8000fffe13f */
[----:B------:R-:W-:Y:S02]  /*0200*/  USHF.L.U32 UR5, UR4, 0xb, URZ ;  /* 0x0000000b04057899 */ /* 0x000fe4000800063f */
[----:B------:R-:W-:Y:S01]  /*0210*/  USHF.L.U32 UR4, UR4, 0x1, URZ ;  /* 0x0000000104047899 */ /* 0x000fe2000800063f */
[----:B------:R-:W0:Y:S11]  /*0220*/  FENCE.VIEW.ASYNC.S ;  /* 0x00000000000073c6 */ /* 0x000e360000000000 */
[----:B0-----:R0:W1:Y:S01]  /*0230*/  SYNCS.EXCH.64 URZ, [UR8], UR4 ;  /* 0x00000004083f75b2 */ /* 0x0010620008000100 */
[----:B------:R0:W2:Y:S01]  /*0240*/  SYNCS.EXCH.64 URZ, [UR8+0x30], UR6 ;  /* 0x00003006083f75b2 */ /* 0x0000a20008000100 */
[----:B------:R0:W3:Y:S01]  /*0250*/  SYNCS.EXCH.64 URZ, [UR8+0x8], UR4 ;  /* 0x00000804083f75b2 */ /* 0x0000e20008000100 */
[----:B------:R0:W4:Y:S01]  /*0260*/  SYNCS.EXCH.64 URZ, [UR8+0x38], UR6 ;  /* 0x00003806083f75b2 */ /* 0x0001220008000100 */
[----:B------:R0:W0:Y:S01]  /*0270*/  SYNCS.EXCH.64 URZ, [UR8+0x10], UR4 ;  /* 0x00001004083f75b2 */ /* 0x0000220008000100 */
[----:B------:R0:W0:Y:S01]  /*0280*/  SYNCS.EXCH.64 URZ, [UR8+0x40], UR6 ;  /* 0x00004006083f75b2 */ /* 0x0000220008000100 */
[----:B------:R0:W0:Y:S01]  /*0290*/  SYNCS.EXCH.64 URZ, [UR8+0x18], UR4 ;  /* 0x00001804083f75b2 */ /* 0x0000220008000100 */
[----:B------:R0:W0:Y:S01]  /*02a0*/  SYNCS.EXCH.64 URZ, [UR8+0x48], UR6 ;  /* 0x00004806083f75b2 */ /* 0x0000220008000100 */
[----:B------:R0:W0:Y:S01]  /*02b0*/  SYNCS.EXCH.64 URZ, [UR8+0x20], UR4 ;  /* 0x00002004083f75b2 */ /* 0x0000220008000100 */
[----:B------:R0:W0:Y:S01]  /*02c0*/  SYNCS.EXCH.64 URZ, [UR8+0x50], UR6 ;  /* 0x00005006083f75b2 */ /* 0x0000220008000100 */
[----:B------:R0:W0:Y:S01]  /*02d0*/  SYNCS.EXCH.64 URZ, [UR8+0x28], UR4 ;  /* 0x00002804083f75b2 */ /* 0x0000220008000100 */
[----:B------:R0:W0:Y:S01]  /*02e0*/  SYNCS.EXCH.64 URZ, [UR8+0x58], UR6 ;  /* 0x00005806083f75b2 */ /* 0x0000220008000100 */
[----:B------:R-:W-:Y:S01]  /*02f0*/  NOP ;  /* 0x0000000000007918 */ /* 0x000fe20000000000 */
.L_x_2:
[----:B------:R-:W5:Y:S01]  /*0300*/  SHFL.IDX PT, R0, R0, RZ, 0x1f ;  /* 0x00001fff00007589 */ /* 0x000f6200000e0000 */
[----:B------:R-:W-:Y:S01]  /*0310*/  ELECT P0, URZ, PT ;  /* 0x00000000003f782f */ /* 0x000fe20003800000 */
[----:B------:R-:W1:Y:S01]  /*0320*/  LDC R2, c[0x0][0x65c] ;  /* 0x00019700ff027b82 */ /* 0x000e620000000800 */
[----:B------:R-:W-:Y:S01]  /*0330*/  SHF.R.S32.HI R6, RZ, 0x1f, R5 ;  /* 0x0000001fff067819 */ /* 0x000fe20000011405 */
[----:B------:R-:W2:Y:S01]  /*0340*/  S2R R3, SR_CTAID.Y ;  /* 0x0000000000037919 */ /* 0x000ea20000002600 */
[----:B0-----:R-:W-:Y:S01]  /*0350*/  UMOV UR4, 0x20 ;  /* 0x0000002000047882 */ /* 0x001fe20000000000 */
[----:B------:R-:W-:Y:S01]  /*0360*/  ISETP.NE.AND P2, PT, R8, RZ, PT ;  /* 0x000000ff0800720c */ /* 0x000fe20003f45270 */
[----:B------:R-:W-:Y:S01]  /*0370*/  NOP ;  /* 0x0000000000007918 */ /* 0x000fe20000000000 */
[----:B------:R-:W0:Y:S01]  /*0380*/  S2R R4, SR_CTAID.X ;  /* 0x0000000000047919 */ /* 0x000e220000002500 */
[----:B------:R-:W-:Y:S01]  /*0390*/  LEA.HI R6, R6, R5, RZ, 0x2 ;  /* 0x0000000506067211 */ /* 0x000fe200078f10ff */
[----:B------:R-:W-:Y:S01]  /*03a0*/  NOP ;  /* 0x0000000000007918 */ /* 0x000fe20000000000 */
[----:B-----5:R-:W-:-:S02]  /*03b0*/  ISETP.NE.OR P0, PT, R0, RZ, !P0 ;  /* 0x000000ff0000720c */ /* 0x020fc40004705670 */
[----:B-1----:R-:W-:-:S04]  /*03c0*/  ISETP.NE.AND P3, PT, R2, 0x1, PT ;  /* 0x000000010200780c */ /* 0x002fc80003f65270 */
[----:B------:R-:W-:Y:S02]  /*03d0*/  P2R R0, PR, RZ, 0x8 ;  /* 0x00000008ff007803 */ /* 0x000fe40000000000 */
[----:B------:R-:W-:-:S05]  /*03e0*/  LOP3.LUT R0, R6, 0xfffffffc, RZ, 0xc0, !PT ;  /* 0xfffffffc06007812 */ /* 0x000fca00078ec0ff */
[----:B------:R-:W-:Y:S01]  /*03f0*/  VOTEU.ALL UP0, P0 ;  /* 0x00000000003f7886 */ /* 0x000fe20000000000 */
[----:B------:R-:W-:Y:S01]  /*0400*/  IMAD.IADD R0, R5, 0x1, -R0 ;  /* 0x0000000105007824 */ /* 0x000fe200078e0a00 */
[----:B------:R-:W0:Y:S01]  /*0410*/  @P3 LDC R17, c[0x0][0x10] ;  /* 0x00000400ff113b82 */ /* 0x000e220000000800 */
[----:B------:R-:W-:Y:S01]  /*0420*/  VOTEU.ALL UP1, P0 ;  /* 0x00000000003f7886 */ /* 0x000fe20000020000 */
[----:B--2---:R-:W-:Y:S01]  /*0430*/  @P3 IMAD.MOV.U32 R6, RZ, RZ, R3 ;  /* 0x000000ffff063224 */ /* 0x004fe200078e0003 */
[----:B------:R-:W-:Y:S01]  /*0440*/  @!UP0 UMOV UR6, 0x400 ;  /* 0x0000040000068882 */ /* 0x000fe20000000000 */
[----:B------:R-:W-:-:S04]  /*0450*/  @!UP0 UIADD3 UR4, -UR4, 0x100000, URZ ;  /* 0x0010000004048890 */ /* 0x000fc8000fffe13f */
[----:B------:R-:W-:Y:S02]  /*0460*/  @!UP0 USHF.L.U32 UR5, UR4, 0xb, URZ ;  /* 0x0000000b04058899 */ /* 0x000fe4000800063f */
[----:B------:R-:W-:Y:S01]  /*0470*/  @!UP0 USHF.L.U32 UR4, UR4, 0x1, URZ ;  /* 0x0000000104048899 */ /* 0x000fe2000800063f */
[----:B------:R-:W-:Y:S02]  /*0480*/  @P3 IMAD.MOV.U32 R7, RZ, RZ, RZ ;  /* 0x000000ffff073224 */ /* 0x000fe400078e00ff */
[----:B------:R-:W-:Y:S01]  /*0490*/  IMAD.MOV.U32 R5, RZ, RZ, RZ ;  /* 0x000000ffff057224 */ /* 0x000fe200078e00ff */
[----:B------:R-:W1:Y:S01]  /*04a0*/  @!UP0 S2UR UR7, SR_CgaCtaId ;  /* 0x00000000000789c3 */ /* 0x000e620000008800 */
[----:B------:R-:W-:-:S07]  /*04b0*/  @P3 IMAD.MOV.U32 R11, RZ, RZ, RZ ;  /* 0x000000ffff0b3224 */ /* 0x000fce00078e00ff */
[----:B------:R-:W2:Y:S01]  /*04c0*/  @!P3 LDC R9, c[0x0][0xc] ;  /* 0x00000300ff09bb82 */ /* 0x000ea20000000800 */
[----:B0-----:R-:W-:-:S04]  /*04d0*/  @P3 IMAD.WIDE.U32 R16, R4, R17, R6 ;  /* 0x0000001104103225 */ /* 0x001fc800078e0006 */
[----:B------:R-:W-:Y:S01]  /*04e0*/  @P3 IMAD.IADD R17, R17, 0x1, R11 ;  /* 0x0000000111113824 */ /* 0x000fe200078e020b */
[----:B-1----:R-:W-:Y:S01]  /*04f0*/  @!UP0 ULEA UR6, UR7, UR6, 0x18 ;  /* 0x0000000607068291 */ /* 0x002fe2000f8ec03f */
[----:B------:R-:W-:Y:S01]  /*0500*/  VOTEU.ALL UP0, P0 ;  /* 0x00000000003f7886 */ /* 0x000fe20000000000 */
[----:B------:R-:W-:-:S04]  /*0510*/  ISETP.NE.AND P0, PT, R0, 0x3, PT ;  /* 0x000000030000780c */ /* 0x000fc80003f05270 */
[----:B------:R-:W-:Y:S01]  /*0520*/  ISETP.EQ.OR P0, PT, R0, RZ, !P0 ;  /* 0x000000ff0000720c */ /* 0x000fe20004702670 */
[----:B--2---:R-:W-:-:S03]  /*0530*/  @!P3 IMAD.WIDE.U32 R6, R9, R3, R4 ;  /* 0x000000030906b225 */ /* 0x004fc600078e0004 */
[C---:B------:R-:W-:Y:S01]  /*0540*/  ISETP.EQ.AND P0, PT, R8.reuse, RZ, P0 ;  /* 0x000000ff0800720c */ /* 0x040fe20000702270 */
[----:B------:R-:W-:Y:S01]  /*0550*/  VIADD R8, R8, 0xffffffff ;  /* 0xffffffff08087836 */ /* 0x000fe20000000000 */
[----:B------:R-:W0:Y:S02]  /*0560*/  FENCE.VIEW.ASYNC.S ;  /* 0x00000000000073c6 */ /* 0x000e240000000000 */
[----:B0-----:R0:W3:Y:S01]  /*0570*/  @!UP0 SYNCS.EXCH.64 URZ, [UR6+0x70], UR4 ;  /* 0x00007004063f85b2 */ /* 0x0010e20008000100 */
[----:B------:R-:W-:Y:S01]  /*0580*/  @!P3 IMAD.MOV.U32 R16, RZ, RZ, R6 ;  /* 0x000000ffff10b224 */ /* 0x000fe200078e0006 */
[----:B------:R-:W-:Y:S01]  /*0590*/  SEL R19, RZ, 0x1, !P0 ;  /* 0x00000001ff137807 */ /* 0x000fe20004000000 */
[----:B------:R-:W-:Y:S01]  /*05a0*/  @!P3 IMAD.MOV.U32 R17, RZ, RZ, R7 ;  /* 0x000000ffff11b224 */ /* 0x000fe200078e0007 */
[----:B------:R-:W-:-:S04]  /*05b0*/  ISETP.GE.U32.AND P1, PT, R8, 0x2, PT ;  /* 0x000000020800780c */ /* 0x000fc80003f26070 */
[----:B------:R-:W-:Y:S01]  /*05c0*/  SEL R19, R19, 0x2, P1 ;  /* 0x0000000213137807 */ /* 0x000fe20000800000 */
[----:B------:R0:W3:Y:S01]  /*05d0*/  @!UP1 SYNCS.EXCH.64 URZ, [UR6+0x78], UR4 ;  /* 0x00007804063f95b2 */ /* 0x0000e20008000100 */
[----:B------:R-:W-:Y:S01]  /*05e0*/  NOP ;  /* 0x0000000000007918 */ /* 0x000fe20000000000 */
[----:B---34-:R-:W-:Y:S06]  /*05f0*/  BAR.SYNC.DEFER_BLOCKING 0x0 ;  /* 0x0000000000007b1d */ /* 0x018fec0000010000 */
[----:B------:R-:W-:Y:S05]  /*0600*/  @!P2 BRA `(.L_x_3) ;  /* 0x000000780048a947 */ /* 0x000fea0003800000 */
[----:B------:R-:W-:-:S13]  /*0610*/  ISETP.GT.U32.AND P0, PT, R8, 0x1, PT ;  /* 0x000000010800780c */ /* 0x000fda0003f04070 */
[----:B0-----:R-:W-:Y:S05]  /*0620*/  @P0 EXIT ;  /* 0x000000000000094d */ /* 0x001fea0003800000 */
[----:B------:R-:W-:Y:S01]  /*0630*/  ULDC.64 UR4, c[0x0][0x650] ;  /* 0x0001940000047ab9 */ /* 0x000fe20000000a00 */
[----:B------:R-:W-:Y:S01]  /*0640*/  PRMT R0, RZ, 0x7610, R0 ;  /* 0x00007610ff007816 */ /* 0x000fe20000000000 */
[----:B------:R-:W-:Y:S01]  /*0650*/  IMAD.MOV.U32 R106, RZ, RZ, -0x1 ;  /* 0xffffffffff6a7424 */ /* 0x000fe200078e00ff */
[----:B------:R-:W-:Y:S01]  /*0660*/  ISETP.GE.U32.AND P0, PT, R16, UR4, PT ;  /* 0x0000000410007c0c */ /* 0x000fe2000bf06070 */
[----:B------:R-:W-:Y:S02]  /*0670*/  IMAD.MOV.U32 R107, RZ, RZ, -0x1 ;  /* 0xffffffffff6b7424 */ /* 0x000fe400078e00ff */
[----:B------:R-:W-:Y:S01]  /*0680*/  IMAD.MOV.U32 R105, RZ, RZ, -0x1 ;  /* 0xffffffffff697424 */ /* 0x000fe200078e00ff */
[----:B------:R-:W-:-:S13]  /*0690*/  ISETP.GE.U32.AND.EX P0, PT, R17, UR5, PT, P0 ;  /* 0x0000000511007c0c */ /* 0x000fda000bf06100 */
[----:B------:R-:W-:Y:S05]  /*06a0*/  @P0 BRA `(.L_x_4) ;  /* 0x0000000400540947 */ /* 0x000fea0003800000 */
[----:B------:R-:W0:Y:S01]  /*06b0*/  LDC.64 R14, c[0x0][0x628] ;  /* 0x00018a00ff0e7b82 */ /* 0x000e220000000a00 */
[----:B------:R-:W-:Y:S02]  /*06c0*/  IMAD.MOV.U32 R6, RZ, RZ, R16 ;  /* 0x000000ffff067224 */ /* 0x000fe400078e0010 */
[----:B------:R-:W-:-:S05]  /*06d0*/  IMAD.MOV.U32 R7, RZ, RZ, R17 ;  /* 0x000000ffff077224 */ /* 0x000fca00078e0011 */
[----:B------:R-:W1:Y:S08]  /*06e0*/  LDC R0, c[0x0][0x630] ;  /* 0x00018c00ff007b82 */ /* 0x000e700000000800 */
[----:B------:R-:W2:Y:S01]  /*06f0*/  LDC.64 R20, c[0x0][0x620] ;  /* 0x00018800ff147b82 */ /* 0x000ea20000000a00 */
[----:B0-----:R-:W-:-:S04]  /*0700*/  ISETP.NE.U32.AND P0, PT, R14, RZ, PT ;  /* 0x000000ff0e00720c */ /* 0x001fc80003f05070 */
[----:B------:R-:W-:-:S13]  /*0710*/  ISETP.NE.AND.EX P0, PT, R15, RZ, PT, P0 ;  /* 0x000000ff0f00720c */ /* 0x000fda0003f05300 */
[----:B-12---:R-:W-:Y:S05]  /*0720*/  @!P0 BRA `(.L_x_5) ;  /* 0x0000000000288947 */ /* 0x006fea0003800000 */
[----:B------:R-:W0:Y:S02]  /*0730*/  LDC R11, c[0x0][0x634] ;  /* 0x00018d00ff0b7b82 */ /* 0x000e240000000800 */
[----:B0-----:R-:W-:-:S05]  /*0740*/  IADD3 R11, P0, R16, R11, RZ ;  /* 0x0000000b100b7210 */ /* 0x001fca0007f1e0ff */
[----:B------:R-:W-:-:S04]  /*0750*/  IMAD.X R13, RZ, RZ, R17, P0 ;  /* 0x000000ffff0d7224 */ /* 0x000fc800000e0611 */
[----:B------:R-:W-:-:S04]  /*0760*/  IMAD.WIDE.U32 R6, R13, R14, RZ ;  /* 0x0000000e0d067225 */ /* 0x000fc800078e00ff */
[----:B------:R-:W-:-:S04]  /*0770*/  IMAD.WIDE.U32 R8, P0, R11, R15, R6 ;  /* 0x0000000f0b087225 */ /* 0x000fc80007800006 */
[----:B------:R-:W-:-:S04]  /*0780*/  IMAD.WIDE.U32 R6, R11, R14, RZ ;  /* 0x0000000e0b067225 */ /* 0x000fc800078e00ff */
[----:B------:R-:W-:Y:S01]  /*0790*/  IMAD.X R11, RZ, RZ, RZ, P0 ;  /* 0x000000ffff0b7224 */ /* 0x000fe200000e06ff */
[----:B------:R-:W-:Y:S01]  /*07a0*/  IADD3 RZ, P0, R7, R8, RZ ;  /* 0x0000000807ff7210 */ /* 0x000fe20007f1e0ff */
[----:B------:R-:W-:-:S04]  /*07b0*/  IMAD.MOV.U32 R10, RZ, RZ, R9 ;  /* 0x000000ffff0a7224 */ /* 0x000fc800078e0009 */
[----:B------:R-:W-:-:S08]  /*07c0*/  IMAD.WIDE.U32.X R6, R13, R15, R10, P0 ;  /* 0x0000000f0d067225 */ /* 0x000fd000000e040a */
.L_x_5:
[-CC-:B------:R-:W-:Y:S01]  /*07d0*/  SHF.R.U64 R105, R6, R0.reuse, R7.reuse ;  /* 0x0000000006697219 */ /* 0x180fe20000001207 */
[----:B------:R-:W0:Y:S01]  /*07e0*/  LDC R10, c[0x0][0x618] ;  /* 0x00018600ff0a7b82 */ /* 0x000e220000000800 */
[----:B------:R-:W-:Y:S01]  /*07f0*/  SHF.R.U32.HI R5, RZ, R0, R7 ;  /* 0x00000000ff057219 */ /* 0x000fe20000011607 */
[----:B------:R-:W-:Y:S01]  /*0800*/  ULDC UR4, c[0x0][0x150] ;  /* 0x0000540000047ab9 */ /* 0x000fe20000000800 */
[----:B------:R-:W-:Y:S02]  /*0810*/  IADD3 R9, P0, RZ, -R105, RZ ;  /* 0x80000069ff097210 */ /* 0x000fe40007f1e0ff */
[----:B------:R-:W-:-:S03]  /*0820*/  I2FP.F32.U32 R0, R4 ;  /* 0x0000000400007245 */ /* 0x000fc60000201000 */
[----:B------:R-:W1:Y:S01]  /*0830*/  LDC.64 R28, c[0x0][0x640] ;  /* 0x00019000ff1c7b82 */ /* 0x000e620000000a00 */
[----:B------:R-:W-:Y:S02]  /*0840*/  IMAD.X R11, RZ, RZ, ~R5, P0 ;  /* 0x000000ffff0b7224 */ /* 0x000fe400000e0e05 */
[----:B------:R-:W-:Y:S01]  /*0850*/  FMUL R0, R0, UR4 ;  /* 0x0000000400007c20 */ /* 0x000fe20008400000 */
[----:B------:R-:W-:Y:S01]  /*0860*/  IMAD.WIDE.U32 R6, R9, R20, R16 ;  /* 0x0000001409067225 */ /* 0x000fe200078e0010 */
[----:B------:R-:W-:-:S03]  /*0870*/  ULDC UR4, c[0x0][0x154] ;  /* 0x0000550000047ab9 */ /* 0x000fc60000000800 */
[----:B------:R-:W-:Y:S01]  /*0880*/  IMAD R8, R11, R20, RZ ;  /* 0x000000140b087224 */ /* 0x000fe200078e02ff */
[----:B------:R-:W2:Y:S01]  /*0890*/  LDC R5, c[0x0][0x144] ;  /* 0x00005100ff057b82 */ /* 0x000ea20000000800 */
[----:B------:R-:W3:Y:S02]  /*08a0*/  F2I.U32.TRUNC.NTZ R0, R0 ;  /* 0x0000000000007305 */ /* 0x000ee4000020f000 */
[----:B------:R-:W-:-:S04]  /*08b0*/  IMAD R9, R9, R21, R8 ;  /* 0x0000001509097224 */ /* 0x000fc800078e0208 */
[----:B------:R-:W-:Y:S01]  /*08c0*/  IMAD.IADD R7, R7, 0x1, R9 ;  /* 0x0000000107077824 */ /* 0x000fe200078e0209 */
[----:B------:R-:W4:Y:S01]  /*08d0*/  LDC R12, c[0x0][0x608] ;  /* 0x00018200ff0c7b82 */ /* 0x000f220000000800 */
[----:B------:R-:W-:-:S03]  /*08e0*/  IMAD.MOV.U32 R9, RZ, RZ, -0x1 ;  /* 0xffffffffff097424 */ /* 0x000fc600078e00ff */
[-CC-:B0-----:R-:W-:Y:S02]  /*08f0*/  SHF.R.U64 R20, R6, R10.reuse, R7.reuse ;  /* 0x0000000a06147219 */ /* 0x181fe40000001207 */
[----:B------:R-:W-:Y:S02]  /*0900*/  I2FP.F32.U32 R6, R3 ;  /* 0x0000000300067245 */ /* 0x000fe40000201000 */
[----:B------:R-:W0:Y:S01]  /*0910*/  LDC R26, c[0x0][0x658] ;  /* 0x00019600ff1a7b82 */ /* 0x000e220000000800 */
[----:B-1----:R-:W-:Y:S01]  /*0920*/  ISETP.NE.U32.AND P0, PT, R28, RZ, PT ;  /* 0x000000ff1c00720c */ /* 0x002fe20003f05070 */
[----:B---3--:R-:W-:Y:S01]  /*0930*/  IMAD.MOV R8, RZ, RZ, -R0 ;  /* 0x000000ffff087224 */ /* 0x008fe200078e0a00 */
[----:B------:R-:W-:Y:S01]  /*0940*/  SHF.R.U32.HI R7, RZ, R10, R7 ;  /* 0x0000000aff077219 */ /* 0x000fe20000011607 */
[----:B------:R-:W-:Y:S01]  /*0950*/  FMUL R6, R6, UR4 ;  /* 0x0000000406067c20 */ /* 0x000fe20008400000 */
[----:B------:R-:W-:-:S03]  /*0960*/  ISETP.NE.AND.EX P0, PT, R29, RZ, PT, P0 ;  /* 0x000000ff1d00720c */ /* 0x000fc60003f05300 */
[----:B------:R-:W1:Y:S01]  /*0970*/  LDC R14, c[0x0][0x148] ;  /* 0x00005200ff0e7b82 */ /* 0x000e620000000800 */
[----:B--2---:R-:W-:-:S07]  /*0980*/  IMAD R0, R5, R8, R4 ;  /* 0x0000000805007224 */ /* 0x004fce00078e0204 */
[----:B------:R-:W2:Y:S01]  /*0990*/  LDC R24, c[0x0][0x600] ;  /* 0x00018000ff187b82 */ /* 0x000ea20000000800 */
[-CC-:B----4-:R-:W-:Y:S02]  /*09a0*/  SHF.R.U64 R30, R20, R12.reuse, R7.reuse ;  /* 0x0000000c141e7219 */ /* 0x190fe40000001207 */
[----:B------:R-:W-:Y:S01]  /*09b0*/  SHF.R.U32.HI R5, RZ, R12, R7 ;  /* 0x0000000cff057219 */ /* 0x000fe20000011607 */
[----:B------:R-:W-:Y:S01]  /*09c0*/  IMAD.MOV.U32 R7, RZ, RZ, 0x1 ;  /* 0x00000001ff077424 */ /* 0x000fe200078e00ff */
[----:B------:R3:W4:Y:S03]  /*09d0*/  F2I.U32.TRUNC.NTZ R12, R6 ;  /* 0x00000006000c7305 */ /* 0x000726000020f000 */
[----:B------:R-:W1:Y:S01]  /*09e0*/  LDC R15, c[0x0][0x648] ;  /* 0x00019200ff0f7b82 */ /* 0x000e620000000800 */
[-C--:B0-----:R-:W-:Y:S02]  /*09f0*/  SHF.L.U32 R4, R9, R26.reuse, RZ ;  /* 0x0000001a09047219 */ /* 0x081fe400000006ff */
[----:B------:R-:W-:-:S02]  /*0a00*/  SHF.R.U64 R32, R30, R26, R5 ;  /* 0x0000001a1e207219 */ /* 0x000fc40000001205 */
[----:B------:R-:W-:Y:S02]  /*0a10*/  LOP3.LUT R11, RZ, R4, RZ, 0x33, !PT ;  /* 0x00000004ff0b7212 */ /* 0x000fe400078e33ff */
[-C--:B------:R-:W-:Y:S01]  /*0a20*/  SHF.R.U32.HI R5, RZ, R26.reuse, R5 ;  /* 0x0000001aff057219 */ /* 0x080fe20000011605 */
[----:B------:R-:W0:Y:S01]  /*0a30*/  LDC R21, c[0x0][0x638] ;  /* 0x00018e00ff157b82 */ /* 0x000e220000000800 */
[----:B------:R-:W-:Y:S01]  /*0a40*/  SHF.L.U32 R10, R7, R26, RZ ;  /* 0x0000001a070a7219 */ /* 0x000fe200000006ff */
[----:B------:R-:W-:-:S06]  /*0a50*/  IMAD.MOV.U32 R4, RZ, RZ, R32 ;  /* 0x000000ffff047224 */ /* 0x000fcc00078e0020 */
[----:B------:R-:W0:Y:S01]  /*0a60*/  LDC R106, c[0x0][0x610] ;  /* 0x00018400ff6a7b82 */ /* 0x000e220000000800 */
[----:B---34-:R-:W-:Y:S05]  /*0a70*/  @!P0 BRA `(.L_x_6) ;  /* 0x0000000000288947 */ /* 0x018fea0003800000 */
[----:B------:R-:W3:Y:S02]  /*0a80*/  LDC R9, c[0x0][0x64c] ;  /* 0x00019300ff097b82 */ /* 0x000ee40000000800 */
[----:B---3--:R-:W-:-:S05]  /*0a90*/  IADD3 R9, P0, R32, R9, RZ ;  /* 0x0000000920097210 */ /* 0x008fca0007f1e0ff */
        /* <DEDUP_REMOVED lines=8> */
.L_x_6:
[----:B-1----:R-:W-:Y:S01]  /*0b20*/  SHF.R.U64 R4, R4, R15, R5 ;  /* 0x0000000f04047219 */ /* 0x002fe20000001205 */
[----:B--2---:R-:W-:Y:S01]  /*0b30*/  VIADD R5, R24, 0xffffffff ;  /* 0xffffffff18057836 */ /* 0x004fe20000000000 */
[----:B------:R-:W-:Y:S01]  /*0b40*/  LOP3.LUT R11, R30, R11, RZ, 0xc0, !PT ;  /* 0x0000000b1e0b7212 */ /* 0x000fe200078ec0ff */
[----:B------:R-:W-:Y:S02]  /*0b50*/  IMAD.MOV R12, RZ, RZ, -R12 ;  /* 0x000000ffff0c7224 */ /* 0x000fe400078e0a0c */
[----:B------:R-:W-:Y:S01]  /*0b60*/  IMAD.MOV R6, RZ, RZ, -R4 ;  /* 0x000000ffff067224 */ /* 0x000fe200078e0a04 */
[----:B------:R-:W-:Y:S01]  /*0b70*/  LOP3.LUT R5, R20, R5, RZ, 0xc0, !PT ;  /* 0x0000000514057212 */ /* 0x000fe200078ec0ff */
[----:B------:R-:W-:Y:S02]  /*0b80*/  @P3 IMAD R0, R14, R12, R3 ;  /* 0x0000000c0e003224 */ /* 0x000fe400078e0203 */
[----:B------:R-:W-:Y:S02]  /*0b90*/  IMAD R11, R10, R4, R11 ;  /* 0x000000040a0b7224 */ /* 0x000fe400078e020b */
[----:B0-----:R-:W-:-:S02]  /*0ba0*/  IMAD R3, R6, R21, R32 ;  /* 0x0000001506037224 */ /* 0x001fc400078e0220 */
[----:B------:R-:W-:Y:S02]  /*0bb0*/  IMAD R106, R11, R106, R0 ;  /* 0x0000006a0b6a7224 */ /* 0x000fe400078e0200 */
[----:B------:R-:W-:Y:S02]  /*0bc0*/  IMAD R3, R3, R24, R5 ;  /* 0x0000001803037224 */ /* 0x000fe400078e0205 */
[----:B------:R-:W-:-:S03]  /*0bd0*/  IMAD.MOV.U32 R0, RZ, RZ, 0x1 ;  /* 0x00000001ff007424 */ /* 0x000fc600078e00ff */
[----:B------:R-:W-:Y:S02]  /*0be0*/  SEL R107, R3, R106, !P3 ;  /* 0x0000006a036b7207 */ /* 0x000fe40005800000 */
[----:B------:R-:W-:-:S07]  /*0bf0*/  SEL R106, R106, R3, !P3 ;  /* 0x000000036a6a7207 */ /* 0x000fce0005800000 */
.L_x_4:
[----:B------:R-:W-:-:S08]  /*0c00*/  NOP ;  /* 0x0000000000007918 */ /* 0x000fd00000000000 */
[----:B------:R-:W0:Y:S02]  /*0c10*/  USETMAXREG.TRY_ALLOC.CTAPOOL UP0, 0xe8 ;  /* 0x000000e8000079c8 */ /* 0x000e240008000600 */
[----:B0-----:R-:W-:-:S13]  /*0c20*/  PLOP3.LUT P0, PT, PT, PT, UP0, 0x80, 0x0 ;  /* 0x000000000000781c */ /* 0x001fda0003f0f008 */
[----:B------:R-:W-:Y:S05]  /*0c30*/  @!P0 BRA `(.L_x_4) ;  /* 0xfffffffc00f08947 */ /* 0x000fea000383ffff */
[----:B------:R-:W-:Y:S01]  /*0c40*/  ULDC.64 UR4, c[0x0][0x598] ;  /* 0x0001660000047ab9 */ /* 0x000fe20000000a00 */
[----:B------:R-:W-:Y:S01]  /*0c50*/  ULDC.64 UR36, c[0x0][0x208] ;  /* 0x0000820000247ab9 */ /* 0x000fe20000000a00 */
[----:B------:R-:W-:-:S04]  /*0c60*/  ISETP.NE.U32.AND P0, PT, RZ, UR4, PT ;  /* 0x00000004ff007c0c */ /* 0x000fc8000bf05070 */
[----:B------:R-:W-:-:S13]  /*0c70*/  ISETP.NE.AND.EX P0, PT, RZ, UR5, PT, P0 ;  /* 0x00000005ff007c0c */ /* 0x000fda000bf05300 */
[----:B------:R-:W-:Y:S05]  /*0c80*/  @!P0 BRA `(.L_x_7) ;  /* 0x00000000001c8947 */ /* 0x000fea0003800000 */
[----:B------:R-:W0:Y:S02]  /*0c90*/  LDC.64 R4, c[0x0][0x598] ;  /* 0x00016600ff047b82 */ /* 0x000e240000000a00 */
[----:B0-----:R-:W2:Y:S02]  /*0ca0*/  LDG.E.64 R4, desc[UR36][R4.64] ;  /* 0x0000002404047981 */ /* 0x001ea4000c1e1b00 */
[----:B--2---:R-:W-:-:S04]  /*0cb0*/  ISETP.NE.U32.AND P0, PT, R4, RZ, PT ;  /* 0x000000ff0400720c */ /* 0x004fc80003f05070 */
[----:B------:R-:W-:-:S13]  /*0cc0*/  ISETP.NE.AND.EX P0, PT, R5, RZ, PT, P0 ;  /* 0x000000ff0500720c */ /* 0x000fda0003f05300 */
[----:B------:R-:W-:Y:S05]  /*0cd0*/  @!P0 BRA `(.L_x_7) ;  /* 0x0000000000088947 */ /* 0x000fea0003800000 */
[----:B------:R0:W5:Y:S01]  /*0ce0*/  LD.E R23, desc[UR36][R4.64] ;  /* 0x0000002404177980 */ /* 0x000162000c101900 */
[----:B------:R-:W-:Y:S05]  /*0cf0*/  BRA `(.L_x_8) ;  /* 0x0000000000247947 */ /* 0x000fea0003800000 */
.L_x_7:
[----:B------:R-:W-:Y:S02]  /*0d00*/  ULDC.64 UR4, c[0x0][0x588] ;  /* 0x0001620000047ab9 */ /* 0x000fe40000000a00 */
[----:B------:R-:W-:-:S04]  /*0d10*/  ISETP.NE.U32.AND P0, PT, RZ, UR4, PT ;  /* 0x00000004ff007c0c */ /* 0x000fc8000bf05070 */
[----:B------:R-:W-:-:S13]  /*0d20*/  ISETP.NE.AND.EX P0, PT, RZ, UR5, PT, P0 ;  /* 0x00000005ff007c0c */ /* 0x000fda000bf05300 */
[----:B------:R-:W-:Y:S05]  /*0d30*/  @!P0 BRA `(.L_x_9) ;  /* 0x00000000000c8947 */ /* 0x000fea0003800000 */
[----:B------:R-:W0:Y:S02]  /*0d40*/  LDC.64 R4, c[0x0][0x588] ;  /* 0x00016200ff047b82 */ /* 0x000e240000000a00 */
[----:B0-----:R1:W5:Y:S01]  /*0d50*/  LDG.E R23, desc[UR36][R4.64] ;  /* 0x0000002404177981 */ /* 0x001362000c1e1900 */
[----:B------:R-:W-:Y:S05]  /*0d60*/  BRA `(.L_x_8) ;  /* 0x0000000000087947 */ /* 0x000fea0003800000 */
.L_x_9:
[----:B------:R-:W-:Y:S02]  /*0d70*/  ULDC UR4, c[0x0][0x580] ;  /* 0x0001600000047ab9 */ /* 0x000fe40000000800 */
[----:B------:R-:W-:-:S07]  /*0d80*/  IMAD.U32 R23, RZ, RZ, UR4 ;  /* 0x00000004ff177e24 */ /* 0x000fce000f8e00ff */
.L_x_8:
[----:B------:R-:W-:Y:S02]  /*0d90*/  ULDC.64 UR4, c[0x0][0x5a0] ;  /* 0x0001680000047ab9 */ /* 0x000fe40000000a00 */
[----:B------:R-:W-:-:S04]  /*0da0*/  ISETP.NE.U32.AND P0, PT, RZ, UR4, PT ;  /* 0x00000004ff007c0c */ /* 0x000fc8000bf05070 */
[----:B------:R-:W-:-:S13]  /*0db0*/  ISETP.NE.AND.EX P0, PT, RZ, UR5, PT, P0 ;  /* 0x00000005ff007c0c */ /* 0x000fda000bf05300 */
[----:B------:R-:W-:Y:S05]  /*0dc0*/  @!P0 BRA `(.L_x_10) ;  /* 0x00000000001c8947 */ /* 0x000fea0003800000 */
[----:B01----:R-:W0:Y:S02]  /*0dd0*/  LDC.64 R4, c[0x0][0x5a0] ;  /* 0x00016800ff047b82 */ /* 0x003e240000000a00 */
[----:B0-----:R-:W2:Y:S02]  /*0de0*/  LDG.E.64 R4, desc[UR36][R4.64] ;  /* 0x0000002404047981 */ /* 0x001ea4000c1e1b00 */
[----:B--2---:R-:W-:-:S04]  /*0df0*/  ISETP.NE.U32.AND P0, PT, R4, RZ, PT ;  /* 0x000000ff0400720c */ /* 0x004fc80003f05070 */
[----:B------:R-:W-:-:S13]  /*0e00*/  ISETP.NE.AND.EX P0, PT, R5, RZ, PT, P0 ;  /* 0x000000ff0500720c */ /* 0x000fda0003f05300 */
[----:B------:R-:W-:Y:S05]  /*0e10*/  @!P0 BRA `(.L_x_10) ;  /* 0x0000000000088947 */ /* 0x000fea0003800000 */
[----:B------:R0:W5:Y:S01]  /*0e20*/  LD.E R104, desc[UR36][R4.64] ;  /* 0x0000002404687980 */ /* 0x000162000c101900 */
[----:B------:R-:W-:Y:S05]  /*0e30*/  BRA `(.L_x_11) ;  /* 0x0000000000247947 */ /* 0x000fea0003800000 */
.L_x_10:
[----:B------:R-:W-:Y:S02]  /*0e40*/  ULDC.64 UR4, c[0x0][0x590] ;  /* 0x0001640000047ab9 */ /* 0x000fe40000000a00 */
[----:B------:R-:W-:-:S04]  /*0e50*/  ISETP.NE.U32.AND P0, PT, RZ, UR4, PT ;  /* 0x00000004ff007c0c */ /* 0x000fc8000bf05070 */
[----:B------:R-:W-:-:S13]  /*0e60*/  ISETP.NE.AND.EX P0, PT, RZ, UR5, PT, P0 ;  /* 0x00000005ff007c0c */ /* 0x000fda000bf05300 */
[----:B------:R-:W-:Y:S05]  /*0e70*/  @!P0 BRA `(.L_x_12) ;  /* 0x00000000000c8947 */ /* 0x000fea0003800000 */
[----:B01----:R-:W0:Y:S02]  /*0e80*/  LDC.64 R4, c[0x0][0x590] ;  /* 0x00016400ff047b82 */ /* 0x003e240000000a00 */
[----:B0-----:R1:W5:Y:S01]  /*0e90*/  LDG.E R104, desc[UR36][R4.64] ;  /* 0x0000002404687981 */ /* 0x001362000c1e1900 */
[----:B------:R-:W-:Y:S05]  /*0ea0*/  BRA `(.L_x_11) ;  /* 0x0000000000087947 */ /* 0x000fea0003800000 */
.L_x_12:
[----:B------:R-:W-:Y:S02]  /*0eb0*/  ULDC UR4, c[0x0][0x584] ;  /* 0x0001610000047ab9 */ /* 0x000fe40000000800 */
[----:B------:R-:W-:-:S07]  /*0ec0*/  IMAD.U32 R104, RZ, RZ, UR4 ;  /* 0x00000004ff687e24 */ /* 0x000fce000f8e00ff */
.L_x_11:
[----:B------:R-:W-:-:S13]  /*0ed0*/  LOP3.LUT P0, RZ, R0, 0xff, RZ, 0xc0, !PT ;  /* 0x000000ff00ff7812 */ /* 0x000fda000780c0ff */
[----:B------:R-:W-:Y:S05]  /*0ee0*/  @!P0 EXIT ;  /* 0x000000000000894d */ /* 0x000fea0003800000 */
[----:B------:R-:W-:Y:S01]  /*0ef0*/  ULDC UR4, c[0x0][0x28c] ;  /* 0x0000a30000047ab9 */ /* 0x000fe20000000800 */
[----:B------:R-:W-:Y:S01]  /*0f00*/  LOP3.LUT R110, R19, 0x1, RZ, 0xfc, !PT ;  /* 0x00000001136e7812 */ /* 0x000fe200078efcff */
[----:B------:R-:W-:Y:S01]  /*0f10*/  UIADD3 UR4, UR4, 0x3f, URZ ;  /* 0x0000003f04047890 */ /* 0x000fe2000fffe03f */
[----:B------:R-:W-:Y:S01]  /*0f20*/  UMOV UR38, URZ ;  /* 0x0000003f00267c82 */ /* 0x000fe20008000000 */
[----:B------:R-:W-:Y:S02]  /*0f30*/  UMOV UR39, URZ ;  /* 0x0000003f00277c82 */ /* 0x000fe40008000000 */
[----:B------:R-:W-:-:S04]  /*0f40*/  USHF.R.S32.HI UR5, URZ, 0x1f, UR4 ;  /* 0x0000001f3f057899 */ /* 0x000fc80008011404 */
[----:B------:R-:W-:-:S04]  /*0f50*/  ULEA.HI UR5, UR5, UR4, URZ, 0x6 ;  /* 0x0000000405057291 */ /* 0x000fc8000f8f303f */
[----:B------:R-:W-:-:S12]  /*0f60*/  USHF.R.S32.HI UR40, URZ, 0x6, UR5 ;  /* 0x000000063f287899 */ /* 0x000fd80008011405 */
.L_x_190:
[----:B------:R-:W-:Y:S01]  /*0f70*/  LOP3.LUT R0, R18, 0x80, RZ, 0xc0, !PT ;  /* 0x0000008012007812 */ /* 0x000fe200078ec0ff */
[----:B--2---:R-:W2:Y:S01]  /*0f80*/  S2UR UR7, SR_CgaCtaId ;  /* 0x00000000000779c3 */ /* 0x004ea20000008800 */
[----:B------:R-:W-:Y:S02]  /*0f90*/  UMOV UR6, 0x400 ;  /* 0x0000040000067882 */ /* 0x000fe40000000000 */
[----:B------:R-:W-:-:S06]  /*0fa0*/  SHF.R.U32.HI R0, RZ, 0x7, R0 ;  /* 0x00000007ff007819 */ /* 0x000fcc0000011600 */
[----:B---3--:R-:W3:Y:S01]  /*0fb0*/  SHFL.IDX PT, R0, R0, RZ, 0x1f ;  /* 0x00001fff00007589 */ /* 0x008ee200000e0000 */
[----:B--2---:R-:W-:Y:S01]  /*0fc0*/  ULEA UR42, UR7, UR6, 0x18 ;  /* 0x00000006072a7291 */ /* 0x004fe2000f8ec03f */
[----:B---3--:R-:W-:-:S13]  /*0fd0*/  R2UR UR4, R0 ;  /* 0x00000000000472ca */ /* 0x008fda00000e0000 */
[----:B------:R-:W-:-:S04]  /*0fe0*/  ULEA.HI UR5, UR4, UR4, URZ, 0x1 ;  /* 0x0000000404057291 */ /* 0x000fc8000f8f083f */
[----:B------:R-:W-:-:S04]  /*0ff0*/  ULOP3.LUT UR5, UR5, 0x7fffe, URZ, 0xc0, !UPT ;  /* 0x0007fffe05057892 */ /* 0x000fc8000f8ec03f */
[----:B------:R-:W-:-:S03]  /*1000*/  UIADD3 UR5, UR4, -UR5, URZ ;  /* 0x8000000504057290 */ /* 0x000fc6000fffe03f */
[----:B------:R-:W-:Y:S01]  /*1010*/  ULDC UR4, c[0x0][0x28c] ;  /* 0x0000a30000047ab9 */ /* 0x000fe20000000800 */
[----:B------:R-:W-:Y:S01]  /*1020*/  ULEA UR5, UR5, UR42, 0xd ;  /* 0x0000002a05057291 */ /* 0x000fe2000f8e683f */
[----:B------:R-:W-:-:S03]  /*1030*/  ISETP.LT.AND P0, PT, RZ, UR4, PT ;  /* 0x00000004ff007c0c */ /* 0x000fc6000bf01270 */
[----:B------:R-:W-:-:S04]  /*1040*/  UIADD3 UR5, UR5, 0x180, URZ ;  /* 0x0000018005057890 */ /* 0x000fc8000fffe03f */
[----:B------:R-:W-:-:S04]  /*1050*/  USHF.R.U32.HI UR5, URZ, 0x4, UR5 ;  /* 0x000000043f057899 */ /* 0x000fc80008011605 */
[----:B------:R-:W-:Y:S02]  /*1060*/  ULOP3.LUT UR41, UR5, 0x3fff, URZ, 0xc0, !UPT ;  /* 0x00003fff05297892 */ /* 0x000fe4000f8ec03f */
[----:B-1--45:R-:W-:Y:S10]  /*1070*/  @P0 BRA `(.L_x_13) ;  /* 0x0000000000400947 */ /* 0x032ff40003800000 */
[----:B------:R-:W-:Y:S01]  /*1080*/  MOV R0, 0x0 ;  /* 0x0000000000007802 */ /* 0x000fe20000000f00 */
[----:B------:R-:W-:Y:S01]  /*1090*/  ULDC.64 UR4, c[0x4][0x68] ;  /* 0x01001a0000047ab9 */ /* 0x000fe20000000a00 */
[----:B------:R-:W-:Y:S01]  /*10a0*/  ULDC.64 UR6, c[0x4][0x8] ;  /* 0x0100020000067ab9 */ /* 0x000fe20000000a00 */
[----:B01----:R-:W-:Y:S01]  /*10b0*/  IMAD.U32 R4, RZ, RZ, UR4 ;  /* 0x00000004ff047e24 */ /* 0x003fe2000f8e00ff */
[----:B------:R0:W1:Y:S01]  /*10c0*/  LDC.64 R14, c[0x4][R0] ;  /* 0x01000000000e7b82 */ /* 0x0000620000000a00 */
[----:B------:R-:W-:Y:S01]  /*10d0*/  IMAD.U32 R5, RZ, RZ, UR5 ;  /* 0x00000005ff057e24 */ /* 0x000fe2000f8e00ff */
[----:B------:R-:W-:Y:S01]  /*10e0*/  ULDC.64 UR4, c[0x4][0x70] ;  /* 0x01001c0000047ab9 */ /* 0x000fe20000000a00 */
[----:B------:R-:W-:Y:S02]  /*10f0*/  IMAD.U32 R10, RZ, RZ, UR6 ;  /* 0x00000006ff0a7e24 */ /* 0x000fe4000f8e00ff */
[----:B------:R-:W-:Y:S02]  /*1100*/  IMAD.U32 R6, RZ, RZ, UR4 ;  /* 0x00000004ff067e24 */ /* 0x000fe4000f8e00ff */
[----:B------:R-:W-:-:S02]  /*1110*/  IMAD.U32 R7, RZ, RZ, UR5 ;  /* 0x00000005ff077e24 */ /* 0x000fc4000f8e00ff */
[----:B------:R-:W-:Y:S02]  /*1120*/  IMAD.U32 R11, RZ, RZ, UR7 ;  /* 0x00000007ff0b7e24 */ /* 0x000fe4000f8e00ff */
[----:B------:R-:W-:Y:S02]  /*1130*/  IMAD.MOV.U32 R8, RZ, RZ, 0x1e1 ;  /* 0x000001e1ff087424 */ /* 0x000fe400078e00ff */
[----:B------:R-:W-:Y:S02]  /*1140*/  IMAD.MOV.U32 R12, RZ, RZ, 0x1 ;  /* 0x00000001ff0c7424 */ /* 0x000fe400078e00ff */
[----:B0-----:R-:W-:-:S07]  /*1150*/  IMAD.MOV.U32 R13, RZ, RZ, RZ ;  /* 0x000000ffff0d7224 */ /* 0x001fce00078e00ff */
[----:B------:R-:W-:-:S07]  /*1160*/  LEPC R20, `(.L_x_13) ;  /* 0x000000001014794e */ /* 0x000fce0000000000 */
[----:B-1---5:R-:W-:Y:S05]  /*1170*/  CALL.ABS.NOINC R14 ;  /* 0x000000000e007343 */ /* 0x022fea0003c00000 */
.L_x_13:
[----:B------:R-:W-:-:S13]  /*1180*/  ISETP.NE.AND P0, PT, R110, 0x3, PT ;  /* 0x000000036e00780c */ /* 0x000fda0003f05270 */
[----:B------:R-:W-:Y:S05]  /*1190*/  @!P0 BRA `(.L_x_14) ;  /* 0x0000000000048947 */ /* 0x000fea0003800000 */
[----:B------:R-:W-:Y:S01]  /*11a0*/  BPT.TRAP 0x1 ;  /* 0x000000040000795c */ /* 0x000fe20000300000 */
.L_x_14:
[----:B------:R-:W-:Y:S02]  /*11b0*/  IMAD.U32 R3, RZ, RZ, UR39 ;  /* 0x00000027ff037e24 */ /* 0x000fe4000f8e00ff */
[----:B------:R-:W-:-:S03]  /*11c0*/  IMAD.U32 R0, RZ, RZ, UR38 ;  /* 0x00000026ff007e24 */ /* 0x000fc6000f8e00ff */
[----:B------:R-:W-:Y:S02]  /*11d0*/  LEA R3, R3, UR42, 0x3 ;  /* 0x0000002a03037c11 */ /* 0x000fe4000f8e18ff */
[----:B------:R-:W-:-:S04]  /*11e0*/  SHF.L.U32 R0, R0, 0x1f, RZ ;  /* 0x0000001f00007819 */ /* 0x000fc800000006ff */
[----:B------:R2:W3:Y:S01]  /*11f0*/  SYNCS.PHASECHK.TRANS64.TRYWAIT P1, [R3+URZ], R0 ;  /* 0x00000000030075a7 */ /* 0x0004e2000802017f */
[----:B------:R-:W-:Y:S05]  /*1200*/  @!P0 BRA `(.L_x_15) ;  /* 0x0000000000048947 */ /* 0x000fea0003800000 */
[----:B------:R-:W-:Y:S01]  /*1210*/  BPT.TRAP 0x1 ;  /* 0x000000040000795c */ /* 0x000fe20000300000 */
.L_x_15:
[----:B---3--:R-:W-:Y:S05]  /*1220*/  @P1 BRA `(.L_x_16) ;  /* 0x0000000000081947 */ /* 0x008fea0003800000 */
[----:B------:R-:W3:Y:S02]  /*1230*/  SYNCS.PHASECHK.TRANS64.TRYWAIT P1, [R3+URZ], R0 ;  /* 0x00000000030075a7 */ /* 0x000ee4000802017f */
[----:B---3--:R-:W-:Y:S05]  /*1240*/  @!P1 BRA `(.L_x_17) ;  /* 0x00000084000c9947 */ /* 0x008fea0003800000 */
.L_x_16:
[----:B------:R-:W-:-:S04]  /*1250*/  UISETP.LT.AND UP0, UPT, UR40, 0x1, UPT ;  /* 0x000000012800788c */ /* 0x000fc8000bf01270 */
[----:B------:R-:W-:-:S04]  /*1260*/  USEL UR4, UR40, 0x1, UP0 ;  /* 0x0000000128047887 */ /* 0x000fc80008000000 */
[----:B------:R-:W-:-:S06]  /*1270*/  UIADD3 UR4, UR40, -UR4, URZ ;  /* 0x8000000428047290 */ /* 0x000fcc000fffe03f */
[----:B--23--:R-:W-:Y:S01]  /*1280*/  IMAD.U32 R0, RZ, RZ, UR4 ;  /* 0x00000004ff007e24 */ /* 0x00cfe2000f8e00ff */
[----:B------:R-:W-:Y:S05]  /*1290*/  WARPSYNC.ALL ;  /* 0x0000000000007948 */ /* 0x000fea0003800000 */
[----:B------:R-:W-:Y:S01]  /*12a0*/  ISETP.GE.AND P1, PT, R0, 0x1, PT ;  /* 0x000000010000780c */ /* 0x000fe20003f26270 */
[----:B------:R-:W-:Y:S01]  /*12b0*/  UIADD3 UR4, UR42, 0x18180, URZ ;  /* 0x000181802a047890 */ /* 0x000fe2000fffe03f */
[----:B------:R-:W-:Y:S01]  /*12c0*/  WARPGROUP.ARRIVE ;  /* 0x00000000000079c5 */ /* 0x000fe20000000000 */
[----:B------:R-:W-:Y:S01]  /*12d0*/  UMOV UR9, 0x40000040 ;  /* 0x4000004000097882 */ /* 0x000fe20000000000 */
[----:B------:R-:W-:Y:S01]  /*12e0*/  UMOV UR11, 0x40000040 ;  /* 0x40000040000b7882 */ /* 0x000fe20000000000 */
[----:B------:R-:W-:-:S02]  /*12f0*/  USHF.R.U32.HI UR5, URZ, 0x4, UR4 ;  /* 0x000000043f057899 */ /* 0x000fc40008011604 */
[----:B------:R-:W-:Y:S02]  /*1300*/  ULOP3.LUT UR4, UR41, 0x10000, URZ, 0xfc, !UPT ;  /* 0x0001000029047892 */ /* 0x000fe4000f8efc3f */
[----:B------:R-:W-:Y:S02]  /*1310*/  ULOP3.LUT UR5, UR5, 0x3fff, URZ, 0xc0, !UPT ;  /* 0x00003fff05057892 */ /* 0x000fe4000f8ec03f */
[----:B------:R-:W-:Y:S02]  /*1320*/  ULEA UR8, UR39, UR4, 0xa ;  /* 0x0000000427087291 */ /* 0x000fe4000f8e503f */
[----:B------:R-:W-:Y:S01]  /*1330*/  ULOP3.LUT UR5, UR5, 0x10000, URZ, 0xfc, !UPT ;  /* 0x0001000005057892 */ /* 0x000fe2000f8efc3f */
[----:B------:R-:W-:Y:S01]  /*1340*/  UMOV UR13, UR9 ;  /* 0x00000009000d7c82 */ /* 0x000fe20008000000 */
[----:B------:R-:W-:Y:S02]  /*1350*/  UMOV UR15, 0x40000040 ;  /* 0x40000040000f7882 */ /* 0x000fe40000000000 */
[----:B------:R-:W-:Y:S01]  /*1360*/  UIMAD UR6, UR39, 0x500, UR5 ;  /* 0x00000500270678a4 */ /* 0x000fe2000f8e0205 */
[----:B------:R-:W-:Y:S01]  /*1370*/  UMOV UR12, UR8 ;  /* 0x00000008000c7c82 */ /* 0x000fe20008000000 */
[----:B------:R-:W-:-:S02]  /*1380*/  UMOV UR16, UR8 ;  /* 0x0000000800107c82 */ /* 0x000fc40008000000 */
[----:B------:R-:W-:Y:S02]  /*1390*/  UIADD3 UR14, UR6, 0x100, URZ ;  /* 0x00000100060e7890 */ /* 0x000fe4000fffe03f */
[----:B------:R-:W-:Y:S02]  /*13a0*/  UIADD3 UR18, UR6, 0x200, URZ ;  /* 0x0000020006127890 */ /* 0x000fe4000fffe03f */
[----:B------:R-:W-:Y:S01]  /*13b0*/  UMOV UR10, UR6 ;  /* 0x00000006000a7c82 */ /* 0x000fe20008000000 */
[----:B------:R-:W-:Y:S01]  /*13c0*/  UMOV UR17, UR9 ;  /* 0x0000000900117c82 */ /* 0x000fe20008000000 */
[----:B------:R-:W-:Y:S01]  /*13d0*/  HGMMA.64x32x16.F32 R88, gdesc[UR8], RZ, !UPT, gsb0 ;  /* 0x00600000085879f0 */ /* 0x000fe2000c0008ff */
[----:B------:R-:W-:Y:S01]  /*13e0*/  UMOV UR19, 0x40000040 ;  /* 0x4000004000137882 */ /* 0x000fe20000000000 */
[----:B------:R-:W-:Y:S02]  /*13f0*/  UIADD3 UR7, UR6, 0x300, URZ ;  /* 0x0000030006077890 */ /* 0x000fe4000fffe03f */
[----:B------:R-:W-:Y:S01]  /*1400*/  UIADD3 UR10, UR6, 0x400, URZ ;  /* 0x00000400060a7890 */ /* 0x000fe2000fffe03f */
[----:B------:R-:W-:Y:S01]  /*1410*/  UMOV UR11, 0x40000040 ;  /* 0x40000040000b7882 */ /* 0x000fe20000000000 */
[----:B------:R-:W-:-:S02]  /*1420*/  WARPGROUP.DEPBAR.LE gsb0, 0x0 ;  /* 0x00008000000079c5 */ /* 0x000fc40000010000 */
[----:B------:R-:W-:-:S06]  /*1430*/  WARPGROUP.ARRIVE ;  /* 0x00000000000079c5 */ /* 0x000fcc0000000000 */
[----:B------:R-:W-:Y:S01]  /*1440*/  HGMMA.64x32x16.F32 R72, gdesc[UR12], RZ, !UPT, gsb0 ;  /* 0x006000000c4879f0 */ /* 0x000fe2000c0008ff */
[----:B------:R-:W-:Y:S01]  /*1450*/  UMOV UR12, UR8 ;  /* 0x00000008000c7c82 */ /* 0x000fe20008000000 */
[----:B------:R-:W-:Y:S01]  /*1460*/  UMOV UR13, UR9 ;  /* 0x00000009000d7c82 */ /* 0x000fe20008000000 */
[----:B------:R-:W-:Y:S01]  /*1470*/  UMOV UR14, UR7 ;  /* 0x00000007000e7c82 */ /* 0x000fe20008000000 */
[----:B------:R-:W-:Y:S01]  /*1480*/  UMOV UR15, 0x40000040 ;  /* 0x40000040000f7882 */ /* 0x000fe20000000000 */
[----:B------:R-:W-:Y:S01]  /*1490*/  UIADD3 UR7, UR6, 0x202, URZ ;  /* 0x0000020206077890 */ /* 0x000fe2000fffe03f */
[----:B------:R-:W-:Y:S02]  /*14a0*/  WARPGROUP.DEPBAR.LE gsb0, 0x0 ;  /* 0x00008000000079c5 */ /* 0x000fe40000010000 */
[----:B------:R-:W-:-:S06]  /*14b0*/  WARPGROUP.ARRIVE ;  /* 0x00000000000079c5 */ /* 0x000fcc0000000000 */
[----:B------:R-:W-:Y:S01]  /*14c0*/  HGMMA.64x32x16.F32 R56, gdesc[UR16], RZ, !UPT, gsb0 ;  /* 0x00600000103879f0 */ /* 0x000fe2000c0008ff */
[----:B------:R-:W-:Y:S01]  /*14d0*/  UIADD3 UR18, UR6, 0x102, URZ ;  /* 0x0000010206127890 */ /* 0x000fe2000fffe03f */
[----:B------:R-:W-:Y:S01]  /*14e0*/  UMOV UR19, 0x40000040 ;  /* 0x4000004000137882 */ /* 0x000fe20000000000 */
[----:B------:R-:W-:Y:S02]  /*14f0*/  WARPGROUP.DEPBAR.LE gsb0, 0x0 ;  /* 0x00008000000079c5 */ /* 0x000fe40000010000 */
[----:B------:R-:W-:-:S06]  /*1500*/  WARPGROUP.ARRIVE ;  /* 0x00000000000079c5 */ /* 0x000fcc0000000000 */
[----:B------:R-:W-:Y:S01]  /*1510*/  HGMMA.64x32x16.F32 R40, gdesc[UR12], RZ, !UPT, gsb0 ;  /* 0x006000000c2879f0 */ /* 0x000fe2000c0008ff */
[----:B------:R-:W-:Y:S01]  /*1520*/  UMOV UR12, UR8 ;  /* 0x00000008000c7c82 */ /* 0x000fe20008000000 */
[----:B------:R-:W-:Y:S01]  /*1530*/  UMOV UR13, UR9 ;  /* 0x00000009000d7c82 */ /* 0x000fe20008000000 */
[----:B------:R-:W-:Y:S01]  /*1540*/  UMOV UR14, UR10 ;  /* 0x0000000a000e7c82 */ /* 0x000fe20008000000 */
[----:B------:R-:W-:Y:S01]  /*1550*/  UMOV UR15, 0x40000040 ;  /* 0x40000040000f7882 */ /* 0x000fe20000000000 */
[----:B------:R-:W-:Y:S02]  /*1560*/  UIADD3 UR9, UR6, 0x302, URZ ;  /* 0x0000030206097890 */ /* 0x000fe4000fffe03f */
[----:B------:R-:W-:Y:S01]  /*1570*/  UIADD3 UR10, UR6, 0x402, URZ ;  /* 0x00000402060a7890 */ /* 0x000fe2000fffe03f */
[----:B------:R-:W-:Y:S02]  /*1580*/  WARPGROUP.DEPBAR.LE gsb0, 0x0 ;  /* 0x00008000000079c5 */ /* 0x000fe40000010000 */
[----:B------:R-:W-:-:S06]  /*1590*/  WARPGROUP.ARRIVE ;  /* 0x00000000000079c5 */ /* 0x000fcc0000000000 */
[----:B------:R-:W-:Y:S01]  /*15a0*/  HGMMA.64x32x16.F32 R24, gdesc[UR12], RZ, !UPT, gsb0 ;  /* 0x006000000c1879f0 */ /* 0x000fe2000c0008ff */
[----:B------:R-:W-:Y:S02]  /*15b0*/  UIADD3 UR12, UR8, 0x2, URZ ;  /* 0x00000002080c7890 */ /* 0x000fe4000fffe03f */
[----:B------:R-:W-:Y:S01]  /*15c0*/  UIADD3 UR14, UR6, 0x2, URZ ;  /* 0x00000002060e7890 */ /* 0x000fe2000fffe03f */
[----:B------:R-:W-:Y:S01]  /*15d0*/  UMOV UR13, 0x40000040 ;  /* 0x40000040000d7882 */ /* 0x000fe20000000000 */
[----:B------:R-:W-:Y:S01]  /*15e0*/  UMOV UR15, 0x40000040 ;  /* 0x40000040000f7882 */ /* 0x000fe20000000000 */
[----:B------:R-:W-:Y:S02]  /*15f0*/  UMOV UR17, UR13 ;  /* 0x0000000d00117c82 */ /* 0x000fe40008000000 */
[----:B------:R-:W-:Y:S01]  /*1600*/  UMOV UR16, UR12 ;  /* 0x0000000c00107c82 */ /* 0x000fe20008000000 */
[----:B------:R-:W-:Y:S02]  /*1610*/  WARPGROUP.DEPBAR.LE gsb0, 0x0 ;  /* 0x00008000000079c5 */ /* 0x000fe40000010000 */
[----:B------:R-:W-:-:S06]  /*1620*/  WARPGROUP.ARRIVE ;  /* 0x00000000000079c5 */ /* 0x000fcc0000000000 */
[----:B------:R-:W-:Y:S01]  /*1630*/  HGMMA.64x32x16.F32 R88, gdesc[UR12], R88, gsb0 ;  /* 0x006000000c5879f0 */ /* 0x000fe20008000858 */
[----:B------:R-:W-:Y:S01]  /*1640*/  UMOV UR14, UR7 ;  /* 0x00000007000e7c82 */ /* 0x000fe20008000000 */
[----:B------:R-:W-:Y:S01]  /*1650*/  UMOV UR15, 0x40000040 ;  /* 0x40000040000f7882 */ /* 0x000fe20000000000 */
[----:B------:R-:W-:Y:S01]  /*1660*/  UIADD3 UR7, UR6, 0x204, URZ ;  /* 0x0000020406077890 */ /* 0x000fe2000fffe03f */
[----:B------:R-:W-:Y:S02]  /*1670*/  WARPGROUP.DEPBAR.LE gsb0, 0x0 ;  /* 0x00008000000079c5 */ /* 0x000fe40000010000 */
[----:B------:R-:W-:-:S06]  /*1680*/  WARPGROUP.ARRIVE ;  /* 0x00000000000079c5 */ /* 0x000fcc0000000000 */
[----:B------:R-:W-:Y:S01]  /*1690*/  HGMMA.64x32x16.F32 R72, gdesc[UR16], R72, gsb0 ;  /* 0x00600000104879f0 */ /* 0x000fe20008000848 */
[----:B------:R-:W-:Y:S01]  /*16a0*/  UIADD3 UR18, UR6, 0x104, URZ ;  /* 0x0000010406127890 */ /* 0x000fe2000fffe03f */
[----:B------:R-:W-:Y:S01]  /*16b0*/  UMOV UR19, 0x40000040 ;  /* 0x4000004000137882 */ /* 0x000fe20000000000 */
        /* <DEDUP_REMOVED lines=15> */
[----:B------:R-:W-:Y:S02]  /*17b0*/  UIADD3 UR12, UR8, 0x4, URZ ;  /* 0x00000004080c7890 */ /* 0x000fe4000fffe03f */
[----:B------:R-:W-:Y:S01]  /*17c0*/  UIADD3 UR14, UR6, 0x4, URZ ;  /* 0x00000004060e7890 */ /* 0x000fe2000fffe03f */
[----:B------:R-:W-:Y:S01]  /*17d0*/  UMOV UR13, 0x40000040 ;  /* 0x40000040000d7882 */ /* 0x000fe20000000000 */
[----:B------:R-:W-:Y:S01]  /*17e0*/  UMOV UR15, 0x40000040 ;  /* 0x40000040000f7882 */ /* 0x000fe20000000000 */
[----:B------:R-:W-:Y:S02]  /*17f0*/  UMOV UR17, UR13 ;  /* 0x0000000d00117c82 */ /* 0x000fe40008000000 */
[----:B------:R-:W-:Y:S01]  /*1800*/  UMOV UR16, UR12 ;  /* 0x0000000c00107c82 */ /* 0x000fe20008000000 */
[----:B------:R-:W-:Y:S01]  /*1810*/  UIADD3 UR8, UR8, 0x6, URZ ;  /* 0x0000000608087890 */ /* 0x000fe2000fffe03f */
[----:B------:R-:W-:-:S02]  /*1820*/  WARPGROUP.DEPBAR.LE gsb0, 0x0 ;  /* 0x00008000000079c5 */ /* 0x000fc40000010000 */
        /* <DEDUP_REMOVED lines=9> */
[----:B------:R-:W-:Y:S02]  /*18c0*/  WARPGROUP.DEPBAR.LE gsb0, 0x0 ;  /* 0x00008000000079c5 */ /* 0x000fe40000010000 */
[----:B------:R-:W-:-:S06]  /*18d0*/  WARPGROUP.ARRIVE ;  /* 0x00000000000079c5 */ /* 0x000fcc0000000000 */
[----:B------:R-:W-:Y:S01]  /*18e0*/  HGMMA.64x32x16.F32 R56, gdesc[UR12], R56, gsb0 ;  /* 0x006000000c3879f0 */ /* 0x000fe20008000838 */
[----:B------:R-:W-:Y:S01]  /*18f0*/  UMOV UR14, UR9 ;  /* 0x00000009000e7c82 */ /* 0x000fe20008000000 */
[----:B------:R-:W-:Y:S01]  /*1900*/  UMOV UR15, 0x40000040 ;  /* 0x40000040000f7882 */ /* 0x000fe20000000000 */
        /* <DEDUP_REMOVED lines=11> */
[----:B------:R-:W-:Y:S01]  /*19c0*/  UMOV UR12, UR8 ;  /* 0x00000008000c7c82 */ /* 0x000fe20008000000 */
        /* <DEDUP_REMOVED lines=8> */
[----:B------:R-:W-:Y:S02]  /*1a50*/  WARPGROUP.DEPBAR.LE gsb0, 0x0 ;  /* 0x00008000000079c5 */ /* 0x000fe40000010000 */
[----:B------:R-:W-:-:S06]  /*1a60*/  WARPGROUP.ARRIVE ;  /* 0x00000000000079c5 */ /* 0x000fcc0000000000 */
[----:B------:R-:W-:Y:S01]  /*1a70*/  HGMMA.64x32x16.F32 R72, gdesc[UR8], R72, gsb0 ;  /* 0x00600000084879f0 */ /* 0x000fe20008000848 */
[----:B------:R-:W-:Y:S01]  /*1a80*/  UMOV UR10, UR16 ;  /* 0x00000010000a7c82 */ /* 0x000fe20008000000 */
[----:B------:R-:W-:Y:S01]  /*1a90*/  UMOV UR11, 0x40000040 ;  /* 0x40000040000b7882 */ /* 0x000fe20000000000 */
[----:B------:R-:W-:Y:S02]  /*1aa0*/  WARPGROUP.DEPBAR.LE gsb0, 0x0 ;  /* 0x00008000000079c5 */ /* 0x000fe40000010000 */
[----:B------:R-:W-:-:S06]  /*1ab0*/  WARPGROUP.ARRIVE ;  /* 0x00000000000079c5 */ /* 0x000fcc0000000000 */
[----:B------:R-:W-:Y:S03]  /*1ac0*/  HGMMA.64x32x16.F32 R56, gdesc[UR12], R56, gsb0 ;  /* 0x006000000c3879f0 */ /* 0x000fe60008000838 */
        /* <DEDUP_REMOVED lines=9> */
[----:B------:R-:W-:Y:S05]  /*1b60*/  @!P1 BRA `(.L_x_18) ;  /* 0x0000000800b09947 */ /* 0x000fea0003800000 */
[----:B------:R-:W-:-:S04]  /*1b70*/  UIADD3 UR6, UR39, 0x1, URZ ;  /* 0x0000000127067890 */ /* 0x000fc8000fffe03f */
[----:B------:R-:W-:-:S04]  /*1b80*/  UISETP.NE.AND UP0, UPT, UR6, 0x6, UPT ;  /* 0x000000060600788c */ /* 0x000fc8000bf05270 */
[----:B------:R-:W-:Y:S02]  /*1b90*/  USEL UR7, URZ, 0x1, UP0 ;  /* 0x000000013f077887 */ /* 0x000fe40008000000 */
[----:B------:R-:W-:Y:S02]  /*1ba0*/  USEL UR6, UR6, URZ, UP0 ;  /* 0x0000003f06067287 */ /* 0x000fe40008000000 */
[----:B------:R-:W-:-:S06]  /*1bb0*/  ULOP3.LUT UR7, UR38, UR7, URZ, 0x3c, !UPT ;  /* 0x0000000726077292 */ /* 0x000fcc000f8e3c3f */
[----:B01----:R-:W-:Y:S01]  /*1bc0*/  IMAD.U32 R5, RZ, RZ, UR7 ;  /* 0x00000007ff057e24 */ /* 0x003fe2000f8e00ff */
[----:B------:R-:W-:-:S06]  /*1bd0*/  UMOV UR7, UR39 ;  /* 0x0000002700077c82 */ /* 0x000fcc0008000000 */
.L_x_25:
[----:B01----:R-:W-:Y:S05]  /*1be0*/  @!P0 BRA `(.L_x_19) ;  /* 0x0000000000048947 */ /* 0x003fea0003800000 */
[----:B------:R-:W-:Y:S01]  /*1bf0*/  BPT.TRAP 0x1 ;  /* 0x000000040000795c */ /* 0x000fe20000300000 */
.L_x_19:
[----:B------:R-:W0:Y:S01]  /*1c00*/  S2UR UR9, SR_CgaCtaId ;  /* 0x00000000000979c3 */ /* 0x000e220000008800 */
[----:B------:R-:W-:Y:S01]  /*1c10*/  UMOV UR8, 0x400 ;  /* 0x0000040000087882 */ /* 0x000fe20000000000 */
[----:B------:R-:W-:Y:S01]  /*1c20*/  SHF.L.U32 R3, R5, 0x1f, RZ ;  /* 0x0000001f05037819 */ /* 0x000fe200000006ff */
[----:B0-----:R-:W-:-:S04]  /*1c30*/  ULEA UR8, UR9, UR8, 0x18 ;  /* 0x0000000809087291 */ /* 0x001fc8000f8ec03f */
[----:B------:R-:W-:-:S09]  /*1c40*/  ULEA UR9, UR6, UR8, 0x3 ;  /* 0x0000000806097291 */ /* 0x000fd2000f8e183f */
[----:B------:R0:W1:Y:S01]  /*1c50*/  SYNCS.PHASECHK.TRANS64.TRYWAIT P1, [UR9], R3 ;  /* 0x00000003ff0075a7 */ /* 0x0000620008020149 */
[----:B------:R-:W-:Y:S05]  /*1c60*/  @!P0 BRA `(.L_x_20) ;  /* 0x0000000000048947 */ /* 0x000fea0003800000 */
[----:B------:R-:W-:Y:S01]  /*1c70*/  BPT.TRAP 0x1 ;  /* 0x000000040000795c */ /* 0x000fe20000300000 */
.L_x_20:
[----:B-1----:R-:W-:Y:S05]  /*1c80*/  @P1 BRA `(.L_x_21) ;  /* 0x0000000000081947 */ /* 0x002fea0003800000 */
[----:B------:R-:W1:Y:S02]  /*1c90*/  SYNCS.PHASECHK.TRANS64.TRYWAIT P1, [UR9], R3 ;  /* 0x00000003ff0075a7 */ /* 0x000e640008020149 */
[----:B-1----:R-:W-:Y:S05]  /*1ca0*/  @!P1 BRA `(.L_x_22) ;  /* 0x0000007800889947 */ /* 0x002fea0003800000 */
.L_x_21:
[----:B------:R-:W-:Y:S01]  /*1cb0*/  ULEA UR12, UR6, UR4, 0xa ;  /* 0x00000004060c7291 */ /* 0x000fe2000f8e503f */
[----:B------:R-:W-:Y:S01]  /*1cc0*/  WARPGROUP.ARRIVE ;  /* 0x00000000000079c5 */ /* 0x000fe20000000000 */
[----:B------:R-:W-:Y:S01]  /*1cd0*/  UIMAD UR10, UR6, 0x500, UR5 ;  /* 0x00000500060a78a4 */ /* 0x000fe2000f8e0205 */
[----:B------:R-:W-:Y:S01]  /*1ce0*/  UMOV UR13, 0x40000040 ;  /* 0x40000040000d7882 */ /* 0x000fe20000000000 */
[----:B------:R-:W-:Y:S02]  /*1cf0*/  UMOV UR15, 0x40000040 ;  /* 0x40000040000f7882 */ /* 0x000fe40000000000 */
[----:B------:R-:W-:Y:S01]  /*1d00*/  UIADD3 UR18, UR10, 0x100, URZ ;  /* 0x000001000a127890 */ /* 0x000fe2000fffe03f */
[----:B------:R-:W-:Y:S02]  /*1d10*/  UMOV UR16, UR12 ;  /* 0x0000000c00107c82 */ /* 0x000fe40008000000 */
[----:B------:R-:W-:Y:S01]  /*1d20*/  UMOV UR14, UR10 ;  /* 0x0000000a000e7c82 */ /* 0x000fe20008000000 */
[----:B------:R-:W-:Y:S01]  /*1d30*/  UMOV UR17, UR13 ;  /* 0x0000000d00117c82 */ /* 0x000fe20008000000 */
[----:B------:R-:W-:Y:S01]  /*1d40*/  HGMMA.64x32x16.F32 R88, gdesc[UR12], R88, gsb0 ;  /* 0x006000000c5879f0 */ /* 0x000fe20008000858 */
[----:B------:R-:W-:Y:S01]  /*1d50*/  UMOV UR19, 0x40000040 ;  /* 0x4000004000137882 */ /* 0x000fe20000000000 */
[----:B------:R-:W-:-:S02]  /*1d60*/  UIADD3 UR9, UR10, 0x200, URZ ;  /* 0x000002000a097890 */ /* 0x000fc4000fffe03f */
[----:B------:R-:W-:Y:S02]  /*1d70*/  UIADD3 UR11, UR10, 0x300, URZ ;  /* 0x000003000a0b7890 */ /* 0x000fe4000fffe03f */
[----:B------:R-:W-:Y:S01]  /*1d80*/  UIADD3 UR14, UR10, 0x400, URZ ;  /* 0x000004000a0e7890 */ /* 0x000fe2000fffe03f */
[----:B------:R-:W-:Y:S01]  /*1d90*/  UMOV UR15, 0x40000040 ;  /* 0x40000040000f7882 */ /* 0x000fe20000000000 */
[----:B------:R-:W-:Y:S02]  /*1da0*/  WARPGROUP.DEPBAR.LE gsb0, 0x0 ;  /* 0x00008000000079c5 */ /* 0x000fe40000010000 */
[----:B------:R-:W-:-:S06]  /*1db0*/  WARPGROUP.ARRIVE ;  /* 0x00000000000079c5 */ /* 0x000fcc0000000000 */
[----:B------:R-:W-:Y:S01]  /*1dc0*/  HGMMA.64x32x16.F32 R72, gdesc[UR16], R72, gsb0 ;  /* 0x00600000104879f0 */ /* 0x000fe20008000848 */
[----:B------:R-:W-:Y:S01]  /*1dd0*/  UMOV UR16, UR12 ;  /* 0x0000000c00107c82 */ /* 0x000fe20008000000 */
        /* <DEDUP_REMOVED lines=114> */
[----:B------:R-:W-:Y:S01]  /*2500*/  BPT.TRAP 0x1 ;  /* 0x000000040000795c */ /* 0x000fe20000300000 */
.L_x_23:
[----:B------:R-:W-:Y:S01]  /*2510*/  ULEA UR8, UR7, UR8, 0x3 ;  /* 0x0000000807087291 */ /* 0x000fe2000f8e183f */
[----:B------:R-:W-:-:S03]  /*2520*/  ISETP.GT.U32.AND P1, PT, R19, 0x1, PT ;  /* 0x000000011300780c */ /* 0x000fc60003f24070 */
[----:B------:R-:W-:-:S04]  /*2530*/  UIADD3 UR8, UR8, 0x30, URZ ;  /* 0x0000003008087890 */ /* 0x000fc8000fffe03f */
[----:B------:R-:W-:-:S09]  /*2540*/  UPRMT UR8, URZ, 0x654, UR8 ;  /* 0x000006543f087896 */ /* 0x000fd20008000008 */
[----:B------:R-:W-:Y:S01]  /*2550*/  SYNCS.ARRIVE.TRANS64.RED.A1T0 RZ, [UR8], RZ ;  /* 0x000000ffffff79a7 */ /* 0x000fe20008100408 */
[----:B------:R-:W-:Y:S05]  /*2560*/  @P1 BRA `(.L_x_24) ;  /* 0x0000000000041947 */ /* 0x000fea0003800000 */
[----:B------:R-:W-:Y:S01]  /*2570*/  BPT.TRAP 0x1 ;  /* 0x000000040000795c */ /* 0x000fe20000300000 */
.L_x_24:
[----:B------:R-:W-:Y:S01]  /*2580*/  UIADD3 UR6, UR6, 0x1, URZ ;  /* 0x0000000106067890 */ /* 0x000fe2000fffe03f */
[C---:B------:R-:W-:Y:S01]  /*2590*/  ISETP.GT.AND P1, PT, R0.reuse, 0x1, PT ;  /* 0x000000010000780c */ /* 0x040fe20003f24270 */
[----:B------:R-:W-:Y:S01]  /*25a0*/  UIADD3 UR7, UR7, 0x1, URZ ;  /* 0x0000000107077890 */ /* 0x000fe2000fffe03f */
[----:B------:R-:W-:Y:S01]  /*25b0*/  VIADD R0, R0, 0xffffffff ;  /* 0xffffffff00007836 */ /* 0x000fe20000000000 */
[----:B------:R-:W-:Y:S02]  /*25c0*/  UISETP.NE.AND UP0, UPT, UR6, 0x6, UPT ;  /* 0x000000060600788c */ /* 0x000fe4000bf05270 */
[----:B------:R-:W-:Y:S02]  /*25d0*/  UISETP.NE.AND UP1, UPT, UR7, 0x6, UPT ;  /* 0x000000060700788c */ /* 0x000fe4000bf25270 */
[----:B------:R-:W-:Y:S02]  /*25e0*/  USEL UR8, URZ, 0x1, UP0 ;  /* 0x000000013f087887 */ /* 0x000fe40008000000 */
[----:B------:R-:W-:-:S02]  /*25f0*/  USEL UR6, UR6, URZ, UP0 ;  /* 0x0000003f06067287 */ /* 0x000fc40008000000 */
[----:B------:R-:W-:Y:S02]  /*2600*/  USEL UR7, UR7, URZ, UP1 ;  /* 0x0000003f07077287 */ /* 0x000fe40008800000 */
[----:B------:R-:W-:Y:S01]  /*2610*/  LOP3.LUT R5, R5, UR8, RZ, 0x3c, !PT ;  /* 0x0000000805057c12 */ /* 0x000fe2000f8e3cff */
[----:B------:R-:W-:Y:S09]  /*2620*/  @P1 BRA `(.L_x_25) ;  /* 0xfffffff4006c1947 */ /* 0x000ff2000383ffff */
.L_x_18:
[----:B------:R-:W2:Y:S02]  /*2630*/  LDC R0, c[0x0][0x28c] ;  /* 0x0000a300ff007b82 */ /* 0x000ea40000000800 */
[----:B--2---:R-:W-:-:S13]  /*2640*/  ISETP.GE.AND P1, PT, R0, 0x1, PT ;  /* 0x000000010000780c */ /* 0x004fda0003f26270 */
[----:B------:R-:W-:Y:S05]  /*2650*/  @!P1 BRA `(.L_x_26) ;  /* 0x0000000000489947 */ /* 0x000fea0003800000 */
[----:B------:R-:W-:Y:S05]  /*2660*/  @!P0 BRA `(.L_x_27) ;  /* 0x0000000000048947 */ /* 0x000fea0003800000 */
[----:B------:R-:W-:Y:S01]  /*2670*/  BPT.TRAP 0x1 ;  /* 0x000000040000795c */ /* 0x000fe20000300000 */
.L_x_27:
[----:B------:R-:W2:Y:S01]  /*2680*/  S2UR UR7, SR_CgaCtaId ;  /* 0x00000000000779c3 */ /* 0x000ea20000008800 */
[----:B------:R-:W-:Y:S01]  /*2690*/  UISETP.LT.AND UP0, UPT, UR40, 0x1, UPT ;  /* 0x000000012800788c */ /* 0x000fe2000bf01270 */
[----:B------:R-:W-:-:S03]  /*26a0*/  ISETP.GT.U32.AND P0, PT, R19, 0x1, PT ;  /* 0x000000011300780c */ /* 0x000fc60003f04070 */
[----:B------:R-:W-:-:S04]  /*26b0*/  USEL UR6, UR40, 0x1, UP0 ;  /* 0x0000000128067887 */ /* 0x000fc80008000000 */
[----:B------:R-:W-:-:S04]  /*26c0*/  UIADD3 UR6, UR39, UR40, -UR6 ;  /* 0x0000002827067290 */ /* 0x000fc8000fffe806 */
[----:B------:R-:W-:-:S04]  /*26d0*/  UIMAD.WIDE.U32 UR4, UR6, -0x55555555, URZ ;  /* 0xaaaaaaab060478a5 */ /* 0x000fc8000f8e003f */
[----:B------:R-:W-:-:S03]  /*26e0*/  USHF.R.U32.HI UR4, URZ, 0x2, UR5 ;  /* 0x000000023f047899 */ /* 0x000fc60008011605 */
[----:B------:R-:W-:Y:S01]  /*26f0*/  UMOV UR5, 0x400 ;  /* 0x0000040000057882 */ /* 0x000fe20000000000 */
[----:B------:R-:W-:Y:S02]  /*2700*/  UIMAD UR6, UR4, -0x6, UR6 ;  /* 0xfffffffa040678a4 */ /* 0x000fe4000f8e0206 */
[----:B--2---:R-:W-:-:S04]  /*2710*/  ULEA UR5, UR7, UR5, 0x18 ;  /* 0x0000000507057291 */ /* 0x004fc8000f8ec03f */
[----:B------:R-:W-:-:S04]  /*2720*/  ULEA UR6, UR6, UR5, 0x3 ;  /* 0x0000000506067291 */ /* 0x000fc8000f8e183f */
[----:B------:R-:W-:-:S04]  /*2730*/  UIADD3 UR6, UR6, 0x30, URZ ;  /* 0x0000003006067890 */ /* 0x000fc8000fffe03f */
[----:B------:R-:W-:-:S09]  /*2740*/  UPRMT UR6, URZ, 0x654, UR6 ;  /* 0x000006543f067896 */ /* 0x000fd20008000006 */
[----:B------:R-:W-:Y:S01]  /*2750*/  SYNCS.ARRIVE.TRANS64.RED.A1T0 RZ, [UR6], RZ ;  /* 0x000000ffffff79a7 */ /* 0x000fe20008100406 */
[----:B------:R-:W-:Y:S05]  /*2760*/  @P0 BRA `(.L_x_26) ;  /* 0x0000000000040947 */ /* 0x000fea0003800000 */
[----:B------:R-:W-:Y:S01]  /*2770*/  BPT.TRAP 0x1 ;  /* 0x000000040000795c */ /* 0x000fe20000300000 */
.L_x_26:
[----:B------:R-:W2:Y:S01]  /*2780*/  LDC R6, c[0x0][0x288] ;  /* 0x0000a200ff067b82 */ /* 0x000ea20000000800 */
[----:B------:R-:W-:Y:S01]  /*2790*/  LOP3.LUT R0, R22, 0x1, RZ, 0xc0, !PT ;  /* 0x0000000116007812 */ /* 0x000fe200078ec0ff */
[----:B------:R-:W-:Y:S01]  /*27a0*/  IMAD R107, R107, 0xa0, RZ ;  /* 0x000000a06b6b7824 */ /* 0x000fe200078e02ff */
[----:B01----:R-:W-:Y:S01]  /*27b0*/  SHF.R.U32.HI R3, RZ, 0x2, R18 ;  /* 0x00000002ff037819 */ /* 0x003fe20000011612 */
[----:B------:R-:W-:Y:S01]  /*27c0*/  UIADD3 UR39, UR40, UR39, URZ ;  /* 0x0000002728277290 */ /* 0x000fe2000fffe03f */
[----:B------:R-:W-:Y:S01]  /*27d0*/  LOP3.LUT R4, R18, 0x60, RZ, 0xc0, !PT ;  /* 0x0000006012047812 */ /* 0x000fe200078ec0ff */
[----:B------:R-:W-:Y:S01]  /*27e0*/  IMAD.SHL.U32 R8, R0, 0x40, RZ ;  /* 0x0000004000087824 */ /* 0x000fe200078e00ff */
[----:B------:R-:W-:Y:S01]  /*27f0*/  LOP3.LUT R3, R3, 0x7, RZ, 0xc0, !PT ;  /* 0x0000000703037812 */ /* 0x000fe200078ec0ff */
[----:B------:R-:W-:Y:S01]  /*2800*/  UISETP.GT.U32.AND UP0, UPT, UR39, 0x5, UPT ;  /* 0x000000052700788c */ /* 0x000fe2000bf04070 */
[----:B------:R-:W-:Y:S01]  /*2810*/  SHF.R.U32.HI R4, RZ, 0x1, R4 ;  /* 0x00000001ff047819 */ /* 0x000fe20000011604 */
[C---:B------:R-:W-:Y:S01]  /*2820*/  IMAD.SHL.U32 R14, R18.reuse, 0x2, RZ ;  /* 0x00000002120e7824 */ /* 0x040fe200078e00ff */
[----:B------:R-:W-:Y:S01]  /*2830*/  LOP3.LUT R5, R18, 0x3, RZ, 0xc0, !PT ;  /* 0x0000000312057812 */ /* 0x000fe200078ec0ff */
[----:B------:R-:W-:Y:S01]  /*2840*/  ULDC UR7, c[0x0][0x284] ;  /* 0x0000a10000077ab9 */ /* 0x000fe20000000800 */
[--C-:B------:R-:W-:Y:S01]  /*2850*/  IADD3 R7, RZ, -R4, -R3.reuse ;  /* 0x80000004ff077210 */ /* 0x100fe20007ffe803 */
[----:B------:R-:W-:Y:S01]  /*2860*/  UISETP.LT.U32.AND UP0, UPT, UR40, 0x6, UP0 ;  /* 0x000000062800788c */ /* 0x000fe20008701070 */
[----:B------:R-:W-:Y:S01]  /*2870*/  LOP3.LUT R3, R8, 0x40, R3, 0xe2, !PT ;  /* 0x0000004008037812 */ /* 0x000fe200078ee203 */
[----:B------:R-:W-:Y:S01]  /*2880*/  UISETP.GE.U32.AND UP1, UPT, UR40, 0x6, UPT ;  /* 0x000000062800788c */ /* 0x000fe2000bf26070 */
[----:B------:R-:W-:Y:S01]  /*2890*/  SHF.R.S32.HI R21, RZ, 0x1f, R105 ;  /* 0x0000001fff157819 */ /* 0x000fe20000011469 */
[----:B------:R-:W-:Y:S01]  /*28a0*/  ULDC.64 UR8, c[0x0][0x5d0] ;  /* 0x0001740000087ab9 */ /* 0x000fe20000000a00 */
[----:B------:R-:W-:Y:S01]  /*28b0*/  LOP3.LUT R14, R107, 0x6, R14, 0xf8, !PT ;  /* 0x000000066b0e7812 */ /* 0x000fe200078ef80e */
[----:B------:R-:W-:Y:S01]  /*28c0*/  UIMAD.WIDE.U32 UR4, UR39, -0x55555555, URZ ;  /* 0xaaaaaaab270478a5 */ /* 0x000fe2000f8e003f */
[----:B------:R-:W-:Y:S01]  /*28d0*/  IMAD R0, R0, -0x40, R7 ;  /* 0xffffffc000007824 */ /* 0x000fe200078e0207 */
[----:B------:R-:W-:Y:S01]  /*28e0*/  USEL UR6, URZ, 0x1, !UP0 ;  /* 0x000000013f067887 */ /* 0x000fe2000c000000 */
[----:B------:R-:W-:Y:S01]  /*28f0*/  SHF.R.S32.HI R15, RZ, 0x1f, R14 ;  /* 0x0000001fff0f7819 */ /* 0x000fe2000001140e */
[----:B--2---:R-:W-:Y:S01]  /*2900*/  IMAD R8, R5, -0x2, R6 ;  /* 0xfffffffe05087824 */ /* 0x004fe200078e0206 */
[----:B------:R-:W-:Y:S01]  /*2910*/  ISETP.GE.AND P0, PT, R107, R6, PT ;  /* 0x000000066b00720c */ /* 0x000fe20003f06270 */
[C---:B------:R-:W-:Y:S01]  /*2920*/  IMAD.SHL.U32 R5, R106.reuse, 0x80, RZ ;  /* 0x000000806a057824 */ /* 0x040fe200078e00ff */
[----:B------:R-:W-:Y:S01]  /*2930*/  USHF.R.U32.HI UR4, URZ, 0x2, UR5 ;  /* 0x000000023f047899 */ /* 0x000fe20008011605 */
[----:B------:R-:W-:Y:S01]  /*2940*/  IMAD R6, R21, UR8, RZ ;  /* 0x0000000815067c24 */ /* 0x000fe2000f8e02ff */
[----:B------:R-:W-:Y:S01]  /*2950*/  ULOP3.LUT UR38, UR38, UR6, URZ, 0x3c, !UPT ;  /* 0x0000000626267292 */ /* 0x000fe2000f8e3c3f */
[----:B------:R-:W-:Y:S01]  /*2960*/  IMAD.WIDE R12, R106, 0x80, RZ ;  /* 0x000000806a0c7825 */ /* 0x000fe200078e02ff */
[C---:B------:R-:W-:Y:S01]  /*2970*/  ISETP.GE.OR P0, PT, R5.reuse, UR7, P0 ;  /* 0x0000000705007c0c */ /* 0x040fe20008706670 */
[----:B------:R-:W-:Y:S01]  /*2980*/  UIMAD UR39, UR4, -0x6, UR39 ;  /* 0xfffffffa042778a4 */ /* 0x000fe2000f8e0227 */
[----:B------:R-:W-:Y:S01]  /*2990*/  IADD3 R0, -R5, UR7, R0 ;  /* 0x0000000705007c10 */ /* 0x000fe2000fffe100 */
[C---:B------:R-:W-:Y:S01]  /*29a0*/  IMAD R9, R105.reuse, UR9, R6 ;  /* 0x0000000969097c24 */ /* 0x040fe2000f8e0206 */
[----:B------:R-:W-:Y:S01]  /*29b0*/  @UP1 ULOP3.LUT UR38, UR38, 0x1, UR4, 0x78, !UPT ;  /* 0x0000000126261892 */ /* 0x000fe2000f8e7804 */
[----:B------:R-:W-:Y:S01]  /*29c0*/  IMAD.WIDE.U32 R6, R105, UR8, R14 ;  /* 0x0000000869067c25 */ /* 0x000fe2000f8e000e */
[----:B------:R-:W-:-:S03]  /*29d0*/  LOP3.LUT R121, R12, R3, R4, 0xfe, !PT ;  /* 0x000000030c797212 */ /* 0x000fc600078efe04 */
[----:B------:R-:W-:Y:S02]  /*29e0*/  IMAD.IADD R7, R7, 0x1, R9 ;  /* 0x0000000107077824 */ /* 0x000fe400078e0209 */
[----:B------:R-:W-:Y:S02]  /*29f0*/  IMAD.IADD R3, R8, 0x1, -R107 ;  /* 0x0000000108037824 */ /* 0x000fe400078e0a6b */
[----:B------:R-:W-:Y:S01]  /*2a00*/  IMAD.MOV.U32 R4, RZ, RZ, -0x1 ;  /* 0xffffffffff047424 */ /* 0x000fe200078e00ff */
[----:B------:R-:W-:Y:S06]  /*2a10*/  @P0 BRA `(.L_x_28) ;  /* 0x0000004c00980947 */ /* 0x000fec0003800000 */
[----:B------:R-:W0:Y:S01]  /*2a20*/  LDC.64 R8, c[0x0][0x5c8] ;  /* 0x00017200ff087b82 */ /* 0x000e220000000a00 */
[----:B-----5:R-:W-:Y:S01]  /*2a30*/  FSETP.NEU.AND P0, PT, R104, RZ, PT ;  /* 0x000000ff6800720b */ /* 0x020fe20003f0d000 */
[----:B------:R-:W-:Y:S01]  /*2a40*/  BSSY B0, `(.L_x_28) ;  /* 0x00004e3000007945 */ /* 0x000fe20003800000 */
[----:B------:R-:W-:-:S04]  /*2a50*/  ISETP.GT.AND P1, PT, R3, RZ, PT ;  /* 0x000000ff0300720c */ /* 0x000fc80003f24270 */
[----:B------:R-:W-:Y:S01]  /*2a60*/  ISETP.GT.AND P2, PT, R0, RZ, P1 ;  /* 0x000000ff0000720c */ /* 0x000fe20000f44270 */
[-C--:B0-----:R-:W-:Y:S02]  /*2a70*/  IMAD R20, R13, R8.reuse, RZ ;  /* 0x000000080d147224 */ /* 0x081fe400078e02ff */
[----:B------:R-:W-:-:S04]  /*2a80*/  IMAD.WIDE.U32 R10, R121, R8, R6 ;  /* 0x00000008790a7225 */ /* 0x000fc800078e0006 */
[----:B------:R-:W-:-:S04]  /*2a90*/  IMAD R5, R121, R9, R20 ;  /* 0x0000000979057224 */ /* 0x000fc800078e0214 */
[----:B------:R-:W-:Y:S01]  /*2aa0*/  IMAD.IADD R123, R11, 0x1, R5 ;  /* 0x000000010b7b7824 */ /* 0x000fe200078e0205 */
[----:B------:R-:W-:Y:S06]  /*2ab0*/  @!P0 BRA `(.L_x_29) ;  /* 0x0000003400b48947 */ /* 0x000fec0003800000 */
[----:B------:R-:W0:Y:S01]  /*2ac0*/  LDC.64 R114, c[0x0][0x5b8] ;  /* 0x00016e00ff727b82 */ /* 0x000e220000000a00 */
[----:B------:R-:W-:-:S07]  /*2ad0*/  ULDC.64 UR4, c[0x0][0x5c0] ;  /* 0x0001700000047ab9 */ /* 0x000fce0000000a00 */
[----:B------:R-:W1:Y:S08]  /*2ae0*/  LDC.64 R116, c[0x0][0x5b0] ;  /* 0x00016c00ff747b82 */ /* 0x000e700000000a00 */
[----:B------:R-:W2:Y:S01]  /*2af0*/  LDC.64 R118, c[0x0][0x5a8] ;  /* 0x00016a00ff767b82 */ /* 0x000ea20000000a00 */
[-C--:B0-----:R-:W-:Y:S02]  /*2b00*/  IMAD R6, R21, R114.reuse, RZ ;  /* 0x0000007215067224 */ /* 0x081fe400078e02ff */
[----:B------:R-:W-:-:S04]  /*2b10*/  IMAD.WIDE.U32 R112, R105, R114, R14 ;  /* 0x0000007269707225 */ /* 0x000fc800078e000e */
[----:B------:R-:W-:Y:S02]  /*2b20*/  IMAD R111, R105, R115, R6 ;  /* 0x00000073696f7224 */ /* 0x000fe400078e0206 */
[-C--:B-1----:R-:W-:Y:S02]  /*2b30*/  IMAD R12, R13, R116.reuse, RZ ;  /* 0x000000740d0c7224 */ /* 0x082fe400078e02ff */
[----:B------:R-:W-:Y:S02]  /*2b40*/  IMAD.IADD R21, R113, 0x1, R111 ;  /* 0x0000000171157824 */ /* 0x000fe400078e026f */
[----:B------:R-:W-:Y:S02]  /*2b50*/  IMAD.MOV.U32 R20, RZ, RZ, R112 ;  /* 0x000000ffff147224 */ /* 0x000fe400078e0070 */
[C---:B------:R-:W-:Y:S02]  /*2b60*/  IMAD R115, R121.reuse, R117, R12 ;  /* 0x0000007579737224 */ /* 0x040fe400078e020c */
[----:B------:R-:W-:-:S04]  /*2b70*/  IMAD.WIDE.U32 R6, R121, R116, R20 ;  /* 0x0000007479067225 */ /* 0x000fc800078e0014 */
[----:B------:R-:W-:Y:S01]  /*2b80*/  IMAD.IADD R5, R7, 0x1, R115 ;  /* 0x0000000107057824 */ /* 0x000fe200078e0273 */
[----:B--2---:R-:W-:-:S04]  /*2b90*/  LEA R106, P0, R6, R118, 0x1 ;  /* 0x00000076066a7211 */ /* 0x004fc800078008ff */
[----:B------:R-:W-:-:S05]  /*2ba0*/  LEA.HI.X R107, R6, R119, R5, 0x1, P0 ;  /* 0x00000077066b7211 */ /* 0x000fca00000f0c05 */
[----:B------:R-:W2:Y:S01]  /*2bb0*/  @P2 LDG.E.LTC128B.U16 R5, desc[UR36][R106.64] ;  /* 0x000000246a052981 */ /* 0x000ea2000c1e1520 */
[C---:B------:R-:W-:Y:S01]  /*2bc0*/  LEA R12, P0, R10.reuse, UR4, 0x1 ;  /* 0x000000040a0c7c11 */ /* 0x040fe2000f8008ff */
[----:B------:R-:W-:Y:S01]  /*2bd0*/  IMAD.WIDE.U32 R6, R121, R116, R14 ;  /* 0x0000007479067225 */ /* 0x000fe200078e000e */
[----:B------:R-:W-:Y:S02]  /*2be0*/  BSSY B1, `(.L_x_30) ;  /* 0x0000012000017945 */ /* 0x000fe40003800000 */
[----:B------:R-:W-:Y:S01]  /*2bf0*/  LEA.HI.X R13, R10, UR5, R123, 0x1, P0 ;  /* 0x000000050a0d7c11 */ /* 0x000fe200080f0c7b */
[----:B------:R-:W-:Y:S01]  /*2c00*/  IMAD.IADD R7, R115, 0x1, R7 ;  /* 0x0000000173077824 */ /* 0x000fe200078e0207 */
[----:B------:R-:W-:Y:S01]  /*2c10*/  ISETP.GT.AND P0, PT, R3, 0x1, PT ;  /* 0x000000010300780c */ /* 0x000fe20003f04270 */
[----:B------:R-:W-:Y:S02]  /*2c20*/  IMAD.SHL.U32 R10, R116, 0x8, RZ ;  /* 0x00000008740a7824 */ /* 0x000fe400078e00ff */
[----:B------:R-:W-:Y:S01]  /*2c30*/  IMAD.WIDE.U32 R108, R105, R114, R6 ;  /* 0x00000072696c7225 */ /* 0x000fe200078e0006 */
[----:B------:R-:W-:-:S03]  /*2c40*/  ISETP.GT.AND P3, PT, R0, RZ, P0 ;  /* 0x000000ff0000720c */ /* 0x000fc60000764270 */
[----:B------:R-:W-:Y:S01]  /*2c50*/  IMAD.IADD R7, R111, 0x1, R109 ;  /* 0x000000016f077824 */ /* 0x000fe200078e026d */
[----:B------:R-:W-:-:S04]  /*2c60*/  LEA R6, P4, R108, R118, 0x1 ;  /* 0x000000766c067211 */ /* 0x000fc800078808ff */
[----:B------:R-:W-:Y:S01]  /*2c70*/  LEA.HI.X R7, R108, R119, R7, 0x1, P4 ;  /* 0x000000776c077211 */ /* 0x000fe200020f0c07 */
[----:B--2---:R-:W-:-:S05]  /*2c80*/  HADD2.F32 R11, -RZ, R5.H0_H0 ;  /* 0x20000005ff0b7230 */ /* 0x004fca0000004100 */
[----:B------:R-:W-:-:S04]  /*2c90*/  FMUL R11, R11, R104 ;  /* 0x000000680b0b7220 */ /* 0x000fc80000400000 */
[----:B------:R-:W-:-:S05]  /*2ca0*/  FFMA R11, R88, R23, R11 ;  /* 0x00000017580b7223 */ /* 0x000fca000000000b */
[----:B------:R-:W-:-:S05]  /*2cb0*/  F2FP.F16.F32.PACK_AB R11, RZ, R11 ;  /* 0x0000000bff0b723e */ /* 0x000fca00000000ff */
[----:B------:R0:W-:Y:S02]  /*2cc0*/  @P2 STG.E.U16 desc[UR36][R12.64], R11 ;  /* 0x0000000b0c002986 */ /* 0x0001e4000c101524 */
[----:B0-----:R-:W-:Y:S01]  /*2cd0*/  SHF.L.U64.HI R11, R116, 0x3, R117 ;  /* 0x00000003740b7819 */ /* 0x001fe20000010275 */
[----:B------:R-:W-:Y:S06]  /*2ce0*/  @!P3 BRA `(.L_x_31) ;  /* 0x000000000004b947 */ /* 0x000fec0003800000 */
[----:B------:R0:W5:Y:S02]  /*2cf0*/  LDG.E.LTC128B.U16 R5, desc[UR36][R6.64+0x2] ;  /* 0x0000022406057981 */ /* 0x000164000c1e1520 */
.L_x_31:
[----:B------:R-:W-:Y:S05]  /*2d00*/  BSYNC B1 ;  /* 0x0000000000017941 */ /* 0x000fea0003800000 */
.L_x_30:
[----:B-----5:R-:W-:Y:S01]  /*2d10*/  HADD2.F32 R107, -RZ, R5.H0_H0 ;  /* 0x20000005ff6b7230 */ /* 0x020fe20000004100 */
[----:B------:R-:W-:Y:S01]  /*2d20*/  ISETP.GT.AND P1, PT, R0, 0x8, P1 ;  /* 0x000000080000780c */ /* 0x000fe20000f24270 */
[----:B------:R-:W-:Y:S01]  /*2d30*/  IMAD.WIDE.U32 R10, R121, R116, R10 ;  /* 0x00000074790a7225 */ /* 0x000fe200078e000a */
[----:B------:R-:W-:-:S03]  /*2d40*/  PRMT R88, R5, 0x7610, R88 ;  /* 0x0000761005587816 */ /* 0x000fc60000000058 */
[----:B------:R-:W-:Y:S01]  /*2d50*/  FMUL R20, R107, R104 ;  /* 0x000000686b147220 */ /* 0x000fe20000400000 */
[----:B------:R-:W-:Y:S01]  /*2d60*/  IMAD.IADD R115, R115, 0x1, R11 ;  /* 0x0000000173737824 */ /* 0x000fe200078e020b */
[----:B------:R-:W-:Y:S02]  /*2d70*/  IADD3 R112, P2, R112, R10, RZ ;  /* 0x0000000a70707210 */ /* 0x000fe40007f5e0ff */
[----:B------:R-:W-:-:S03]  /*2d80*/  FFMA R89, R89, R23, R20 ;  /* 0x0000001759597223 */ /* 0x000fc60000000014 */
[----:B------:R-:W-:Y:S01]  /*2d90*/  IMAD.X R21, R115, 0x1, R21, P2 ;  /* 0x0000000173157824 */ /* 0x000fe200010e0615 */
[C---:B------:R-:W-:Y:S02]  /*2da0*/  LEA R20, P2, R112.reuse, R118, 0x1 ;  /* 0x0000007670147211 */ /* 0x040fe400078408ff */
[----:B------:R-:W-:Y:S02]  /*2db0*/  F2FP.F16.F32.PACK_AB R89, RZ, R89 ;  /* 0x00000059ff59723e */ /* 0x000fe400000000ff */
[----:B------:R-:W-:-:S03]  /*2dc0*/  LEA.HI.X R21, R112, R119, R21, 0x1, P2 ;  /* 0x0000007770157211 */ /* 0x000fc600010f0c15 */
[----:B------:R1:W-:Y:S04]  /*2dd0*/  @P3 STG.E.U16 desc[UR36][R12.64+0x2], R89 ;  /* 0x000002590c003986 */ /* 0x0003e8000c101524 */
[----:B------:R-:W2:Y:S01]  /*2de0*/  @P1 LDG.E.LTC128B.U16 R88, desc[UR36][R20.64] ;  /* 0x0000002414581981 */ /* 0x000ea2000c1e1520 */
[----:B------:R-:W-:Y:S01]  /*2df0*/  IADD3 R14, P2, R14, R10, RZ ;  /* 0x0000000a0e0e7210 */ /* 0x000fe20007f5e0ff */
[----:B------:R-:W-:Y:S01]  /*2e00*/  BSSY B1, `(.L_x_32) ;  /* 0x0000011000017945 */ /* 0x000fe20003800000 */
[----:B------:R-:W-:Y:S02]  /*2e10*/  SHF.L.U64.HI R11, R8, 0x4, R9 ;  /* 0x00000004080b7819 */ /* 0x000fe40000010209 */
[----:B------:R-:W-:Y:S01]  /*2e20*/  ISETP.GT.AND P0, PT, R0, 0x8, P0 ;  /* 0x000000080000780c */ /* 0x000fe20000704270 */
[----:B------:R-:W-:Y:S01]  /*2e30*/  IMAD.X R15, R15, 0x1, R115, P2 ;  /* 0x000000010f0f7824 */ /* 0x000fe200010e0673 */
[----:B------:R-:W-:Y:S01]  /*2e40*/  LEA R10, P2, R8, R12, 0x4 ;  /* 0x0000000c080a7211 */ /* 0x000fe200078420ff */
[----:B------:R-:W-:-:S04]  /*2e50*/  IMAD.WIDE.U32 R14, R105, R114, R14 ;  /* 0x00000072690e7225 */ /* 0x000fc800078e000e */
[----:B------:R-:W-:Y:S01]  /*2e60*/  IMAD.X R11, R11, 0x1, R13, P2 ;  /* 0x000000010b0b7824 */ /* 0x000fe200010e060d */
[----:B------:R-:W-:Y:S01]  /*2e70*/  LEA R8, P3, R14, R118, 0x1 ;  /* 0x000000760e087211 */ /* 0x000fe200078608ff */
[----:B------:R-:W-:-:S05]  /*2e80*/  IMAD.IADD R9, R111, 0x1, R15 ;  /* 0x000000016f097824 */ /* 0x000fca00078e020f */
[----:B------:R-:W-:Y:S01]  /*2e90*/  LEA.HI.X R9, R14, R119, R9, 0x1, P3 ;  /* 0x000000770e097211 */ /* 0x000fe200018f0c09 */
[----:B--2---:R-:W-:-:S05]  /*2ea0*/  HADD2.F32 R5, -RZ, R88.H0_H0 ;  /* 0x20000058ff057230 */ /* 0x004fca0000004100 */
[----:B------:R-:W-:-:S04]  /*2eb0*/  FMUL R5, R5, R104 ;  /* 0x0000006805057220 */ /* 0x000fc80000400000 */
[----:B------:R-:W-:-:S05]  /*2ec0*/  FFMA R5, R90, R23, R5 ;  /* 0x000000175a057223 */ /* 0x000fca0000000005 */
[----:B------:R-:W-:-:S05]  /*2ed0*/  F2FP.F16.F32.PACK_AB R5, RZ, R5 ;  /* 0x00000005ff05723e */ /* 0x000fca00000000ff */
[----:B------:R1:W-:Y:S01]  /*2ee0*/  @P1 STG.E.U16 desc[UR36][R10.64], R5 ;  /* 0x000000050a001986 */ /* 0x0003e2000c101524 */
[----:B------:R-:W-:Y:S05]  /*2ef0*/  @!P0 BRA `(.L_x_33) ;  /* 0x0000000000048947 */ /* 0x000fea0003800000 */
[----:B------:R2:W5:Y:S02]  /*2f00*/  LDG.E.LTC128B.U16 R88, desc[UR36][R8.64+0x2] ;  /* 0x0000022408587981 */ /* 0x000564000c1e1520 */
.L_x_33:
[----:B------:R-:W-:Y:S05]  /*2f10*/  BSYNC B1 ;  /* 0x0000000000017941 */ /* 0x000fea0003800000 */
.L_x_32:
[----:B-1---5:R-:W-:Y:S01]  /*2f20*/  HADD2.F32 R5, -RZ, R88.H0_H0 ;  /* 0x20000058ff057230 */ /* 0x022fe20000004100 */
[----:B------:R-:W-:Y:S01]  /*2f30*/  ISETP.GT.AND P1, PT, R3, 0x8, PT ;  /* 0x000000080300780c */ /* 0x000fe20003f24270 */
[----:B------:R-:W-:Y:S03]  /*2f40*/  BSSY B1, `(.L_x_34) ;  /* 0x0000008000017945 */ /* 0x000fe60003800000 */
[----:B------:R-:W-:Y:S01]  /*2f50*/  FMUL R14, R5, R104 ;  /* 0x00000068050e7220 */ /* 0x000fe20000400000 */
[----:B------:R-:W-:-:S03]  /*2f60*/  ISETP.GT.AND P2, PT, R0, RZ, P1 ;  /* 0x000000ff0000720c */ /* 0x000fc60000f44270 */
[----:B------:R-:W-:-:S05]  /*2f70*/  FFMA R14, R91, R23, R14 ;  /* 0x000000175b0e7223 */ /* 0x000fca000000000e */
[----:B------:R-:W-:-:S05]  /*2f80*/  F2FP.F16.F32.PACK_AB R14, RZ, R14 ;  /* 0x0000000eff0e723e */ /* 0x000fca00000000ff */
[----:B------:R1:W-:Y:S01]  /*2f90*/  @P0 STG.E.U16 desc[UR36][R10.64+0x2], R14 ;  /* 0x0000020e0a000986 */ /* 0x0003e2000c101524 */
[----:B------:R-:W-:Y:S05]  /*2fa0*/  @!P2 BRA `(.L_x_35) ;  /* 0x000000000004a947 */ /* 0x000fea0003800000 */
[----:B------:R3:W5:Y:S02]  /*2fb0*/  LDG.E.LTC128B.U16 R88, desc[UR36][R6.64+0x10] ;  /* 0x0000102406587981 */ /* 0x000764000c1e1520 */
.L_x_35:
[----:B------:R-:W-:Y:S05]  /*2fc0*/  BSYNC B1 ;  /* 0x0000000000017941 */ /* 0x000fea0003800000 */
.L_x_34:
[----:B-----5:R-:W-:Y:S01]  /*2fd0*/  HADD2.F32 R5, -RZ, R88.H0_H0 ;  /* 0x20000058ff057230 */ /* 0x020fe20000004100 */
        /* <DEDUP_REMOVED lines=9> */
.L_x_37:
[----:B------:R-:W-:Y:S05]  /*3070*/  BSYNC B1 ;  /* 0x0000000000017941 */ /* 0x000fea0003800000 */
.L_x_36:
[----:B----45:R-:W-:Y:S01]  /*3080*/  HADD2.F32 R5, -RZ, R88.H0_H0 ;  /* 0x20000058ff057230 */ /* 0x030fe20000004100 */
[----:B------:R-:W-:Y:S01]  /*3090*/  ISETP.GT.AND P1, PT, R0, 0x8, P1 ;  /* 0x000000080000780c */ /* 0x000fe20000f24270 */
[----:B------:R-:W-:Y:S03]  /*30a0*/  BSSY B1, `(.L_x_38) ;  /* 0x0000007000017945 */ /* 0x000fe60003800000 */
[----:B-1----:R-:W-:-:S04]  /*30b0*/  FMUL R14, R5, R104 ;  /* 0x00000068050e7220 */ /* 0x002fc80000400000 */
[----:B------:R-:W-:-:S05]  /*30c0*/  FFMA R14, R93, R23, R14 ;  /* 0x000000175d0e7223 */ /* 0x000fca000000000e */
[----:B------:R-:W-:-:S05]  /*30d0*/  F2FP.F16.F32.PACK_AB R14, RZ, R14 ;  /* 0x0000000eff0e723e */ /* 0x000fca00000000ff */
[----:B------:R1:W-:Y:S01]  /*30e0*/  @P3 STG.E.U16 desc[UR36][R12.64+0x12], R14 ;  /* 0x0000120e0c003986 */ /* 0x0003e2000c101524 */
[----:B------:R-:W-:Y:S05]  /*30f0*/  @!P1 BRA `(.L_x_39) ;  /* 0x0000000000049947 */ /* 0x000fea0003800000 */
[----:B------:R4:W5:Y:S02]  /*3100*/  LDG.E.LTC128B.U16 R88, desc[UR36][R8.64+0x10] ;  /* 0x0000102408587981 */ /* 0x000964000c1e1520 */
.L_x_39:
[----:B------:R-:W-:Y:S05]  /*3110*/  BSYNC B1 ;  /* 0x0000000000017941 */ /* 0x000fea0003800000 */
.L_x_38:
[----:B-----5:R-:W-:Y:S01]  /*3120*/  HADD2.F32 R5, -RZ, R88.H0_H0 ;  /* 0x20000058ff057230 */ /* 0x020fe20000004100 */
[----:B------:R-:W-:Y:S01]  /*3130*/  ISETP.GT.AND P0, PT, R0, 0x8, P0 ;  /* 0x000000080000780c */ /* 0x000fe20000704270 */
[----:B------:R-:W-:Y:S03]  /*3140*/  BSSY B1, `(.L_x_40) ;  /* 0x0000007000017945 */ /* 0x000fe60003800000 */
[----:B------:R-:W-:-:S04]  /*3150*/  FMUL R5, R5, R104 ;  /* 0x0000006805057220 */ /* 0x000fc80000400000 */
[----:B------:R-:W-:-:S05]  /*3160*/  FFMA R5, R94, R23, R5 ;  /* 0x000000175e057223 */ /* 0x000fca0000000005 */
[----:B------:R-:W-:-:S05]  /*3170*/  F2FP.F16.F32.PACK_AB R5, RZ, R5 ;  /* 0x00000005ff05723e */ /* 0x000fca00000000ff */
[----:B------:R0:W-:Y:S01]  /*3180*/  @P1 STG.E.U16 desc[UR36][R10.64+0x10], R5 ;  /* 0x000010050a001986 */ /* 0x0001e2000c101524 */
[----:B------:R-:W-:Y:S05]  /*3190*/  @!P0 BRA `(.L_x_41) ;  /* 0x0000000000048947 */ /* 0x000fea0003800000 */
[----:B------:R0:W5:Y:S02]  /*31a0*/  LDG.E.LTC128B.U16 R88, desc[UR36][R8.64+0x12] ;  /* 0x0000122408587981 */ /* 0x000164000c1e1520 */
.L_x_41:
[----:B------:R-:W-:Y:S05]  /*31b0*/  BSYNC B1 ;  /* 0x0000000000017941 */ /* 0x000fea0003800000 */
.L_x_40:
[----:B0----5:R-:W-:Y:S01]  /*31c0*/  HADD2.F32 R5, -RZ, R88.H0_H0 ;  /* 0x20000058ff057230 */ /* 0x021fe20000004100 */
[----:B------:R-:W-:Y:S01]  /*31d0*/  ISETP.GT.AND P1, PT, R3, 0x10, PT ;  /* 0x000000100300780c */ /* 0x000fe20003f24270 */
[----:B------:R-:W-:Y:S03]  /*31e0*/  BSSY B1, `(.L_x_42) ;  /* 0x0000008000017945 */ /* 0x000fe60003800000 */
[----:B-1----:R-:W-:Y:S01]  /*31f0*/  FMUL R14, R5, R104 ;  /* 0x00000068050e7220 */ /* 0x002fe20000400000 */
[----:B------:R-:W-:-:S03]  /*3200*/  ISETP.GT.AND P2, PT, R0, RZ, P1 ;  /* 0x000000ff0000720c */ /* 0x000fc60000f44270 */
[----:B------:R-:W-:-:S05]  /*3210*/  FFMA R14, R95, R23, R14 ;  /* 0x000000175f0e7223 */ /* 0x000fca000000000e */
[----:B------:R-:W-:-:S05]  /*3220*/  F2FP.F16.F32.PACK_AB R14, RZ, R14 ;  /* 0x0000000eff0e723e */ /* 0x000fca00000000ff */
[----:B------:R0:W-:Y:S01]  /*3230*/  @P0 STG.E.U16 desc[UR36][R10.64+0x12], R14 ;  /* 0x0000120e0a000986 */ /* 0x0001e2000c101524 */
[----:B------:R-:W-:Y:S05]  /*3240*/  @!P2 BRA `(.L_x_43) ;  /* 0x000000000004a947 */ /* 0x000fea0003800000 */
[----:B------:R1:W5:Y:S02]  /*3250*/  LDG.E.LTC128B.U16 R88, desc[UR36][R6.64+0x20] ;  /* 0x0000202406587981 */ /* 0x000364000c1e1520 */
.L_x_43:
[----:B------:R-:W-:Y:S05]  /*3260*/  BSYNC B1 ;  /* 0x0000000000017941 */ /* 0x000fea0003800000 */
.L_x_42:
        /* <DEDUP_REMOVED lines=10> */
.L_x_45:
[----:B------:R-:W-:Y:S05]  /*3310*/  BSYNC B1 ;  /* 0x0000000000017941 */ /* 0x000fea0003800000 */
.L_x_44:
[----:B0----5:R-:W-:Y:S01]  /*3320*/  HADD2.F32 R5, -RZ, R88.H0_H0 ;  /* 0x20000058ff057230 */ /* 0x021fe20000004100 */
        /* <DEDUP_REMOVED lines=8> */
.L_x_47:
[----:B------:R-:W-:Y:S05]  /*33b0*/  BSYNC B1 ;  /* 0x0000000000017941 */ /* 0x000fea0003800000 */
.L_x_46:
        /* <DEDUP_REMOVED lines=9> */
.L_x_49:
[----:B------:R-:W-:Y:S05]  /*3450*/  BSYNC B1 ;  /* 0x0000000000017941 */ /* 0x000fea0003800000 */
.L_x_48:
[----:B0----5:R-:W-:Y:S01]  /*3460*/  HADD2.F32 R5, -RZ, R88.H0_H0 ;  /* 0x20000058ff057230 */ /* 0x021fe20000004100 */
        /* <DEDUP_REMOVED lines=9> */
.L_x_51:
[----:B------:R-:W-:Y:S05]  /*3500*/  BSYNC B1 ;  /* 0x0000000000017941 */ /* 0x000fea0003800000 */
.L_x_50:
        /* <DEDUP_REMOVED lines=10> */
.L_x_53:
[----:B------:R-:W-:Y:S05]  /*35b0*/  BSYNC B1 ;  /* 0x0000000000017941 */ /* 0x000fea0003800000 */
.L_x_52:
        /* <DEDUP_REMOVED lines=9> */
.L_x_55:
[----:B------:R-:W-:Y:S05]  /*3650*/  BSYNC B1 ;  /* 0x0000000000017941 */ /* 0x000fea0003800000 */
.L_x_54:
        /* <DEDUP_REMOVED lines=9> */
.L_x_57:
[----:B------:R-:W-:Y:S05]  /*36f0*/  BSYNC B1 ;  /* 0x0000000000017941 */ /* 0x000fea0003800000 */
.L_x_56:
        /* <DEDUP_REMOVED lines=10> */
.L_x_59:
[----:B------:R-:W-:Y:S05]  /*37a0*/  BSYNC B1 ;  /* 0x0000000000017941 */ /* 0x000fea0003800000 */
.L_x_58:
        /* <DEDUP_REMOVED lines=10> */
.L_x_61:
[----:B------:R-:W-:Y:S05]  /*3850*/  BSYNC B1 ;  /* 0x0000000000017941 */ /* 0x000fea0003800000 */
.L_x_60:
        /* <DEDUP_REMOVED lines=9> */
.L_x_63:
[----:B------:R-:W-:Y:S05]  /*38f0*/  BSYNC B1 ;  /* 0x0000000000017941 */ /* 0x000fea0003800000 */
.L_x_62:
        /* <DEDUP_REMOVED lines=9> */
.L_x_65:
[----:B------:R-:W-:Y:S05]  /*3990*/  BSYNC B1 ;  /* 0x0000000000017941 */ /* 0x000fea0003800000 */
.L_x_64:
        /* <DEDUP_REMOVED lines=10> */
.L_x_67:
[----:B------:R-:W-:Y:S05]  /*3a40*/  BSYNC B1 ;  /* 0x0000000000017941 */ /* 0x000fea0003800000 */
.L_x_66:
        /* <DEDUP_REMOVED lines=10> */
.L_x_69:
[----:B------:R-:W-:Y:S05]  /*3af0*/  BSYNC B1 ;  /* 0x0000000000017941 */ /* 0x000fea0003800000 */
.L_x_68:
        /* <DEDUP_REMOVED lines=9> */
.L_x_71:
[----:B------:R-:W-:Y:S05]  /*3b90*/  BSYNC B1 ;  /* 0x0000000000017941 */ /* 0x000fea0003800000 */
.L_x_70:
        /* <DEDUP_REMOVED lines=9> */
.L_x_73:
[----:B------:R-:W-:Y:S05]  /*3c30*/  BSYNC B1 ;  /* 0x0000000000017941 */ /* 0x000fea0003800000 */
.L_x_72:
        /* <DEDUP_REMOVED lines=10> */
.L_x_75:
[----:B------:R-:W-:Y:S05]  /*3ce0*/  BSYNC B1 ;  /* 0x0000000000017941 */ /* 0x000fea0003800000 */
.L_x_74:
        /* <DEDUP_REMOVED lines=10> */
.L_x_77:
[----:B------:R-:W-:Y:S05]  /*3d90*/  BSYNC B1 ;  /* 0x0000000000017941 */ /* 0x000fea0003800000 */
.L_x_76:
        /* <DEDUP_REMOVED lines=9> */
.L_x_79:
[----:B------:R-:W-:Y:S05]  /*3e30*/  BSYNC B1 ;  /* 0x0000000000017941 */ /* 0x000fea0003800000 */
.L_x_78:
        /* <DEDUP_REMOVED lines=9> */
.L_x_81:
[----:B------:R-:W-:Y:S05]  /*3ed0*/  BSYNC B1 ;  /* 0x0000000000017941 */ /* 0x000fea0003800000 */
.L_x_80:
        /* <DEDUP_REMOVED lines=10> */
.L_x_83:
[----:B------:R-:W-:Y:S05]  /*3f80*/  BSYNC B1 ;  /* 0x0000000000017941 */ /* 0x000fea0003800000 */
.L_x_82:
        /* <DEDUP_REMOVED lines=10> */
.L_x_85:
[----:B------:R-:W-:Y:S05]  /*4030*/  BSYNC B1 ;  /* 0x0000000000017941 */ /* 0x000fea0003800000 */
.L_x_84:
        /* <DEDUP_REMOVED lines=9> */
.L_x_87:
[----:B------:R-:W-:Y:S05]  /*40d0*/  BSYNC B1 ;  /* 0x0000000000017941 */ /* 0x000fea0003800000 */
.L_x_86:
        /* <DEDUP_REMOVED lines=9> */
.L_x_89:
[----:B------:R-:W-:Y:S05]  /*4170*/  BSYNC B1 ;  /* 0x0000000000017941 */ /* 0x000fea0003800000 */
.L_x_88:
        /* <DEDUP_REMOVED lines=10> */
.L_x_91:
[----:B------:R-:W-:Y:S05]  /*4220*/  BSYNC B1 ;  /* 0x0000000000017941 */ /* 0x000fea0003800000 */
.L_x_90:
        /* <DEDUP_REMOVED lines=10> */
.L_x_93:
[----:B------:R-:W-:Y:S05]  /*42d0*/  BSYNC B1 ;  /* 0x0000000000017941 */ /* 0x000fea0003800000 */
.L_x_92:
        /* <DEDUP_REMOVED lines=9> */
.L_x_95:
[----:B------:R-:W-:Y:S05]  /*4370*/  BSYNC B1 ;  /* 0x0000000000017941 */ /* 0x000fea0003800000 */
.L_x_94:
        /* <DEDUP_REMOVED lines=9> */
.L_x_97:
[----:B------:R-:W-:Y:S05]  /*4410*/  BSYNC B1 ;  /* 0x0000000000017941 */ /* 0x000fea0003800000 */
.L_x_96:
        /* <DEDUP_REMOVED lines=10> */
.L_x_99:
[----:B------:R-:W-:Y:S05]  /*44c0*/  BSYNC B1 ;  /* 0x0000000000017941 */ /* 0x000fea0003800000 */
.L_x_98:
        /* <DEDUP_REMOVED lines=10> */
.L_x_101:
[----:B------:R-:W-:Y:S05]  /*4570*/  BSYNC B1 ;  /* 0x0000000000017941 */ /* 0x000fea0003800000 */
.L_x_100:
        /* <DEDUP_REMOVED lines=9> */
.L_x_103:
[----:B------:R-:W-:Y:S05]  /*4610*/  BSYNC B1 ;  /* 0x0000000000017941 */ /* 0x000fea0003800000 */
.L_x_102:
        /* <DEDUP_REMOVED lines=9> */
.L_x_105:
[----:B------:R-:W-:Y:S05]  /*46b0*/  BSYNC B1 ;  /* 0x0000000000017941 */ /* 0x000fea0003800000 */
.L_x_104:
        /* <DEDUP_REMOVED lines=10> */
.L_x_107:
[----:B------:R-:W-:Y:S05]  /*4760*/  BSYNC B1 ;  /* 0x0000000000017941 */ /* 0x000fea0003800000 */
.L_x_106:
        /* <DEDUP_REMOVED lines=10> */
.L_x_109:
[----:B------:R-:W-:Y:S05]  /*4810*/  BSYNC B1 ;  /* 0x0000000000017941 */ /* 0x000fea0003800000 */
.L_x_108:
        /* <DEDUP_REMOVED lines=9> */
.L_x_111:
[----:B------:R-:W-:Y:S05]  /*48b0*/  BSYNC B1 ;  /* 0x0000000000017941 */ /* 0x000fea0003800000 */
.L_x_110:
        /* <DEDUP_REMOVED lines=9> */
.L_x_113:
[----:B------:R-:W-:Y:S05]  /*4950*/  BSYNC B1 ;  /* 0x0000000000017941 */ /* 0x000fea0003800000 */
.L_x_112:
        /* <DEDUP_REMOVED lines=10> */
.L_x_115:
[----:B------:R-:W-:Y:S05]  /*4a00*/  BSYNC B1 ;  /* 0x0000000000017941 */ /* 0x000fea0003800000 */
.L_x_114:
        /* <DEDUP_REMOVED lines=10> */
.L_x_117:
[----:B------:R-:W-:Y:S05]  /*4ab0*/  BSYNC B1 ;  /* 0x0000000000017941 */ /* 0x000fea0003800000 */
.L_x_116:
        /* <DEDUP_REMOVED lines=9> */
.L_x_119:
[----:B------:R-:W-:Y:S05]  /*4b50*/  BSYNC B1 ;  /* 0x0000000000017941 */ /* 0x000fea0003800000 */
.L_x_118:
        /* <DEDUP_REMOVED lines=9> */
.L_x_121:
[----:B------:R-:W-:Y:S05]  /*4bf0*/  BSYNC B1 ;  /* 0x0000000000017941 */ /* 0x000fea0003800000 */
.L_x_120:
        /* <DEDUP_REMOVED lines=10> */
.L_x_123:
[----:B------:R-:W-:Y:S05]  /*4ca0*/  BSYNC B1 ;  /* 0x0000000000017941 */ /* 0x000fea0003800000 */
.L_x_122:
        /* <DEDUP_REMOVED lines=10> */
.L_x_125:
[----:B------:R-:W-:Y:S05]  /*4d50*/  BSYNC B1 ;  /* 0x0000000000017941 */ /* 0x000fea0003800000 */
.L_x_124:
        /* <DEDUP_REMOVED lines=9> */
.L_x_127:
[----:B------:R-:W-:Y:S05]  /*4df0*/  BSYNC B1 ;  /* 0x0000000000017941 */ /* 0x000fea0003800000 */
.L_x_126:
        /* <DEDUP_REMOVED lines=9> */
.L_x_129:
[----:B------:R-:W-:Y:S05]  /*4e90*/  BSYNC B1 ;  /* 0x0000000000017941 */ /* 0x000fea0003800000 */
.L_x_128:
        /* <DEDUP_REMOVED lines=10> */
.L_x_131:
[----:B------:R-:W-:Y:S05]  /*4f40*/  BSYNC B1 ;  /* 0x0000000000017941 */ /* 0x000fea0003800000 */
.L_x_130:
        /* <DEDUP_REMOVED lines=10> */
.L_x_133:
[----:B------:R-:W-:Y:S05]  /*4ff0*/  BSYNC B1 ;  /* 0x0000000000017941 */ /* 0x000fea0003800000 */
.L_x_132:
        /* <DEDUP_REMOVED lines=9> */
.L_x_135:
[----:B------:R-:W-:Y:S05]  /*5090*/  BSYNC B1 ;  /* 0x0000000000017941 */ /* 0x000fea0003800000 */
.L_x_134:
        /* <DEDUP_REMOVED lines=9> */
.L_x_137:
[----:B------:R-:W-:Y:S05]  /*5130*/  BSYNC B1 ;  /* 0x0000000000017941 */ /* 0x000fea0003800000 */
.L_x_136:
        /* <DEDUP_REMOVED lines=10> */
.L_x_139:
[----:B------:R-:W-:Y:S05]  /*51e0*/  BSYNC B1 ;  /* 0x0000000000017941 */ /* 0x000fea0003800000 */
.L_x_138:
        /* <DEDUP_REMOVED lines=10> */
.L_x_141:
[----:B------:R-:W-:Y:S05]  /*5290*/  BSYNC B1 ;  /* 0x0000000000017941 */ /* 0x000fea0003800000 */
.L_x_140:
        /* <DEDUP_REMOVED lines=9> */
.L_x_143:
[----:B------:R-:W-:Y:S05]  /*5330*/  BSYNC B1 ;  /* 0x0000000000017941 */ /* 0x000fea0003800000 */
.L_x_142:
        /* <DEDUP_REMOVED lines=9> */
.L_x_145:
[----:B------:R-:W-:Y:S05]  /*53d0*/  BSYNC B1 ;  /* 0x0000000000017941 */ /* 0x000fea0003800000 */
.L_x_144:
        /* <DEDUP_REMOVED lines=10> */
.L_x_147:
[----:B------:R-:W-:Y:S05]  /*5480*/  BSYNC B1 ;  /* 0x0000000000017941 */ /* 0x000fea0003800000 */
.L_x_146:
        /* <DEDUP_REMOVED lines=10> */
.L_x_149:
[----:B------:R-:W-:Y:S05]  /*5530*/  BSYNC B1 ;  /* 0x0000000000017941 */ /* 0x000fea0003800000 */
.L_x_148:
        /* <DEDUP_REMOVED lines=9> */
.L_x_151:
[----:B------:R-:W-:Y:S05]  /*55d0*/  BSYNC B1 ;  /* 0x0000000000017941 */ /* 0x000fea0003800000 */
.L_x_150:
        /* <DEDUP_REMOVED lines=9> */
.L_x_153:
[----:B------:R-:W-:Y:S05]  /*5670*/  BSYNC B1 ;  /* 0x0000000000017941 */ /* 0x000fea0003800000 */
.L_x_152:
        /* <DEDUP_REMOVED lines=10> */
.L_x_155:
[----:B------:R-:W-:Y:S05]  /*5720*/  BSYNC B1 ;  /* 0x0000000000017941 */ /* 0x000fea0003800000 */
.L_x_154:
        /* <DEDUP_REMOVED lines=10> */
.L_x_157:
[----:B------:R-:W-:Y:S05]  /*57d0*/  BSYNC B1 ;  /* 0x0000000000017941 */ /* 0x000fea0003800000 */
.L_x_156:
        /* <DEDUP_REMOVED lines=9> */
.L_x_159:
[----:B------:R-:W-:Y:S05]  /*5870*/  BSYNC B1 ;  /* 0x0000000000017941 */ /* 0x000fea0003800000 */
.L_x_158:
        /* <DEDUP_REMOVED lines=9> */
.L_x_161:
[----:B------:R-:W-:Y:S05]  /*5910*/  BSYNC B1 ;  /* 0x0000000000017941 */ /* 0x000fea0003800000 */
.L_x_160:
        /* <DEDUP_REMOVED lines=10> */
.L_x_163:
[----:B------:R-:W-:Y:S05]  /*59c0*/  BSYNC B1 ;  /* 0x0000000000017941 */ /* 0x000fea0003800000 */
.L_x_162:
        /* <DEDUP_REMOVED lines=10> */
.L_x_165:
[----:B------:R-:W-:Y:S05]  /*5a70*/  BSYNC B1 ;  /* 0x0000000000017941 */ /* 0x000fea0003800000 */
.L_x_164:
        /* <DEDUP_REMOVED lines=9> */
.L_x_167:
[----:B------:R-:W-:Y:S05]  /*5b10*/  BSYNC B1 ;  /* 0x0000000000017941 */ /* 0x000fea0003800000 */
.L_x_166:
        /* <DEDUP_REMOVED lines=9> */
.L_x_169:
[----:B------:R-:W-:Y:S05]  /*5bb0*/  BSYNC B1 ;  /* 0x0000000000017941 */ /* 0x000fea0003800000 */
.L_x_168:
        /* <DEDUP_REMOVED lines=10> */
.L_x_171:
[----:B------:R-:W-:Y:S05]  /*5c60*/  BSYNC B1 ;  /* 0x0000000000017941 */ /* 0x000fea0003800000 */
.L_x_170:
        /* <DEDUP_REMOVED lines=10> */
.L_x_173:
[----:B------:R-:W-:Y:S05]  /*5d10*/  BSYNC B1 ;  /* 0x0000000000017941 */ /* 0x000fea0003800000 */
.L_x_172:
        /* <DEDUP_REMOVED lines=9> */
.L_x_175:
[----:B------:R-:W-:Y:S05]  /*5db0*/  BSYNC B1 ;  /* 0x0000000000017941 */ /* 0x000fea0003800000 */
.L_x_174:
        /* <DEDUP_REMOVED lines=9> */
.L_x_177:
[----:B------:R-:W-:Y:S05]  /*5e50*/  BSYNC B1 ;  /* 0x0000000000017941 */ /* 0x000fea0003800000 */
.L_x_176:
        /* <DEDUP_REMOVED lines=10> */
.L_x_179:
[----:B------:R-:W-:Y:S05]  /*5f00*/  BSYNC B1 ;  /* 0x0000000000017941 */ /* 0x000fea0003800000 */
.L_x_178:
        /* <DEDUP_REMOVED lines=10> */
.L_x_181:
[----:B------:R-:W-:Y:S05]  /*5fb0*/  BSYNC B1 ;  /* 0x0000000000017941 */ /* 0x000fea0003800000 */
.L_x_180:
[----:B-----5:R-:W-:Y:S01]  /*5fc0*/  HADD2.F32 R3, -RZ, R88.H0_H0 ;  /* 0x20000058ff037230 */ /* 0x020fe20000004100 */
[----:B------:R-:W-:Y:S01]  /*5fd0*/  ISETP.GT.AND P1, PT, R0, 0x8, P1 ;  /* 0x000000080000780c */ /* 0x000fe20000f24270 */
[----:B------:R-:W-:Y:S03]  /*5fe0*/  BSSY B1, `(.L_x_182) ;  /* 0x0000007000017945 */ /* 0x000fe60003800000 */
[----:B01-3--:R-:W-:-:S04]  /*5ff0*/  FMUL R6, R3, R104 ;  /* 0x0000006803067220 */ /* 0x00bfc80000400000 */
[----:B------:R-:W-:-:S05]  /*6000*/  FFMA R6, R37, R23, R6 ;  /* 0x0000001725067223 */ /* 0x000fca0000000006 */
[----:B------:R-:W-:-:S05]  /*6010*/  F2FP.F16.F32.PACK_AB R6, RZ, R6 ;  /* 0x00000006ff06723e */ /* 0x000fca00000000ff */
[----:B------:R0:W-:Y:S01]  /*6020*/  @P3 STG.E.U16 desc[UR36][R12.64+0x132], R6 ;  /* 0x000132060c003986 */ /* 0x0001e2000c101524 */
[----:B------:R-:W-:Y:S05]  /*6030*/  @!P1 BRA `(.L_x_183) ;  /* 0x0000000000049947 */ /* 0x000fea0003800000 */
[----:B------:R1:W5:Y:S02]  /*6040*/  LDG.E.LTC128B.U16 R88, desc[UR36][R8.64+0x130] ;  /* 0x0001302408587981 */ /* 0x000364000c1e1520 */
.L_x_183:
[----:B------:R-:W-:Y:S05]  /*6050*/  BSYNC B1 ;  /* 0x0000000000017941 */ /* 0x000fea0003800000 */
.L_x_182:
[----:B-----5:R-:W-:Y:S01]  /*6060*/  HADD2.F32 R3, -RZ, R88.H0_H0 ;  /* 0x20000058ff037230 */ /* 0x020fe20000004100 */
[----:B------:R-:W-:Y:S01]  /*6070*/  ISETP.GT.AND P0, PT, R0, 0x8, P0 ;  /* 0x000000080000780c */ /* 0x000fe20000704270 */
[----:B0-----:R-:W-:Y:S01]  /*6080*/  @P1 IMAD.MOV.U32 R6, RZ, RZ, R10 ;  /* 0x000000ffff061224 */ /* 0x001fe200078e000a */
[----:B------:R-:W-:Y:S01]  /*6090*/  BSSY B1, `(.L_x_184) ;  /* 0x0000008000017945 */ /* 0x000fe20003800000 */
[----:B------:R-:W-:Y:S02]  /*60a0*/  @P1 IMAD.MOV.U32 R7, RZ, RZ, R11 ;  /* 0x000000ffff071224 */ /* 0x000fe400078e000b */
[----:B------:R-:W-:-:S04]  /*60b0*/  FMUL R3, R3, R104 ;  /* 0x0000006803037220 */ /* 0x000fc80000400000 */
[----:B------:R-:W-:-:S05]  /*60c0*/  FFMA R3, R38, R23, R3 ;  /* 0x0000001726037223 */ /* 0x000fca0000000003 */
[----:B------:R-:W-:-:S05]  /*60d0*/  F2FP.F16.F32.PACK_AB R3, RZ, R3 ;  /* 0x00000003ff03723e */ /* 0x000fca00000000ff */
[----:B------:R0:W-:Y:S01]  /*60e0*/  @P1 STG.E.U16 desc[UR36][R6.64+0x130], R3 ;  /* 0x0001300306001986 */ /* 0x0001e2000c101524 */
[----:B------:R-:W-:Y:S05]  /*60f0*/  @!P0 BRA `(.L_x_185) ;  /* 0x0000000000048947 */ /* 0x000fea0003800000 */
[----:B------:R3:W5:Y:S02]  /*6100*/  LDG.E.LTC128B.U16 R88, desc[UR36][R8.64+0x132] ;  /* 0x0001322408587981 */ /* 0x000764000c1e1520 */
.L_x_185:
[----:B------:R-:W-:Y:S05]  /*6110*/  BSYNC B1 ;  /* 0x0000000000017941 */ /* 0x000fea0003800000 */
.L_x_184:
[----:B------:R-:W-:Y:S05]  /*6120*/  @!P0 BRA `(.L_x_186) ;  /* 0x0000001400d08947 */ /* 0x000fea0003800000 */
[----:B0----5:R-:W-:-:S05]  /*6130*/  HADD2.F32 R3, -RZ, R88.H0_H0 ;  /* 0x20000058ff037230 */ /* 0x021fca0000004100 */
[----:B------:R-:W-:-:S04]  /*6140*/  FMUL R0, R3, R104 ;  /* 0x0000006803007220 */ /* 0x000fc80000400000 */
[----:B------:R-:W-:-:S05]  /*6150*/  FFMA R0, R39, R23, R0 ;  /* 0x0000001727007223 */ /* 0x000fca0000000000 */
[----:B------:R-:W-:-:S05]  /*6160*/  F2FP.F16.F32.PACK_AB R0, RZ, R0 ;  /* 0x00000000ff00723e */ /* 0x000fca00000000ff */
[----:B------:R0:W-:Y:S01]  /*6170*/  STG.E.U16 desc[UR36][R10.64+0x132], R0 ;  /* 0x000132000a007986 */ /* 0x0001e2000c101524 */
[----:B------:R-:W-:Y:S05]  /*6180*/  BRA `(.L_x_186) ;  /* 0x0000001400b87947 */ /* 0x000fea0003800000 */
.L_x_29:
[----:B------:R-:W-:Y:S01]  /*6190*/  ULDC.64 UR4, c[0x0][0x5c0] ;  /* 0x0001700000047ab9 */ /* 0x000fe20000000a00 */
[----:B------:R-:W-:Y:S01]  /*61a0*/  ISETP.GT.AND P3, PT, R3, 0x1, PT ;  /* 0x000000010300780c */ /* 0x000fe20003f64270 */
[-C--:B------:R-:W-:Y:S01]  /*61b0*/  FMUL R88, R88, R23.reuse ;  /* 0x0000001758587220 */ /* 0x080fe20000400000 */
[----:B------:R-:W-:Y:S01]  /*61c0*/  LEA R6, P0, R10, UR4, 0x1 ;  /* 0x000000040a067c11 */ /* 0x000fe2000f8008ff */
[-C--:B------:R-:W-:Y:S01]  /*61d0*/  FMUL R89, R89, R23.reuse ;  /* 0x0000001759597220 */ /* 0x080fe20000400000 */
[----:B------:R-:W-:Y:S01]  /*61e0*/  SHF.L.U64.HI R9, R8, 0x4, R9 ;  /* 0x0000000408097819 */ /* 0x000fe20000010209 */
[-C--:B------:R-:W-:Y:S01]  /*61f0*/  FMUL R90, R90, R23.reuse ;  /* 0x000000175a5a7220 */ /* 0x080fe20000400000 */
[----:B------:R-:W-:Y:S01]  /*6200*/  LEA.HI.X R7, R10, UR5, R123, 0x1, P0 ;  /* 0x000000050a077c11 */ /* 0x000fe200080f0c7b */
[-C--:B------:R-:W-:Y:S01]  /*6210*/  FMUL R91, R91, R23.reuse ;  /* 0x000000175b5b7220 */ /* 0x080fe20000400000 */
[----:B------:R-:W-:Y:S01]  /*6220*/  ISETP.GT.AND P0, PT, R0, RZ, P3 ;  /* 0x000000ff0000720c */ /* 0x000fe20001f04270 */
[-C--:B------:R-:W-:Y:S01]  /*6230*/  FMUL R92, R92, R23.reuse ;  /* 0x000000175c5c7220 */ /* 0x080fe20000400000 */
[----:B------:R-:W-:Y:S01]  /*6240*/  F2FP.F16.F32.PACK_AB R88, RZ, R88 ;  /* 0x00000058ff58723e */ /* 0x000fe200000000ff */
[----:B------:R-:W-:Y:S01]  /*6250*/  FMUL R93, R93, R23 ;  /* 0x000000175d5d7220 */ /* 0x000fe20000400000 */
[----:B------:R-:W-:Y:S01]  /*6260*/  F2FP.F16.F32.PACK_AB R89, RZ, R89 ;  /* 0x00000059ff59723e */ /* 0x000fe200000000ff */
[-C--:B------:R-:W-:Y:S01]  /*6270*/  FMUL R94, R94, R23.reuse ;  /* 0x000000175e5e7220 */ /* 0x080fe20000400000 */
[----:B------:R-:W-:Y:S01]  /*6280*/  ISETP.GT.AND P1, PT, R0, 0x8, P1 ;  /* 0x000000080000780c */ /* 0x000fe20000f24270 */
[----:B------:R-:W-:Y:S01]  /*6290*/  @P2 STG.E.U16 desc[UR36][R6.64], R88 ;  /* 0x0000005806002986 */ /* 0x000fe2000c101524 */
[----:B------:R-:W-:Y:S01]  /*62a0*/  LEA R8, P4, R8, R6, 0x4 ;  /* 0x0000000608087211 */ /* 0x000fe200078820ff */
[-C--:B------:R-:W-:Y:S01]  /*62b0*/  FMUL R95, R95, R23.reuse ;  /* 0x000000175f5f7220 */ /* 0x080fe20000400000 */
[C---:B------:R-:W-:Y:S01]  /*62c0*/  ISETP.GT.AND P2, PT, R3.reuse, 0x8, PT ;  /* 0x000000080300780c */ /* 0x040fe20003f44270 */
[-C--:B------:R-:W-:Y:S01]  /*62d0*/  FMUL R96, R96, R23.reuse ;  /* 0x0000001760607220 */ /* 0x080fe20000400000 */
[C---:B------:R-:W-:Y:S01]  /*62e0*/  ISETP.GT.AND P3, PT, R0.reuse, 0x8, P3 ;  /* 0x000000080000780c */ /* 0x040fe20001f64270 */
[----:B------:R-:W-:Y:S01]  /*62f0*/  @P0 STG.E.U16 desc[UR36][R6.64+0x2], R89 ;  /* 0x0000025906000986 */ /* 0x000fe2000c101524 */
[----:B------:R-:W-:Y:S01]  /*6300*/  ISETP.GT.AND P0, PT, R3, 0x9, PT ;  /* 0x000000090300780c */ /* 0x000fe20003f04270 */
[----:B------:R-:W-:Y:S01]  /*6310*/  IMAD.X R9, R9, 0x1, R7, P4 ;  /* 0x0000000109097824 */ /* 0x000fe200020e0607 */
[C---:B------:R-:W-:Y:S01]  /*6320*/  ISETP.GT.AND P5, PT, R0.reuse, RZ, P2 ;  /* 0x000000ff0000720c */ /* 0x040fe200017a4270 */
[-C--:B------:R-:W-:Y:S01]  /*6330*/  FMUL R97, R97, R23.reuse ;  /* 0x0000001761617220 */ /* 0x080fe20000400000 */
[----:B------:R-:W-:Y:S01]  /*6340*/  ISETP.GT.AND P4, PT, R0, RZ, P0 ;  /* 0x000000ff0000720c */ /* 0x000fe20000784270 */
[-C--:B------:R-:W-:Y:S01]  /*6350*/  FMUL R98, R98, R23.reuse ;  /* 0x0000001762627220 */ /* 0x080fe20000400000 */
[----:B------:R-:W-:Y:S01]  /*6360*/  F2FP.F16.F32.PACK_AB R90, RZ, R90 ;  /* 0x0000005aff5a723e */ /* 0x000fe200000000ff */
[----:B------:R-:W-:Y:S01]  /*6370*/  FMUL R99, R99, R23 ;  /* 0x0000001763637220 */ /* 0x000fe20000400000 */
[----:B------:R-:W-:Y:S01]  /*6380*/  F2FP.F16.F32.PACK_AB R91, RZ, R91 ;  /* 0x0000005bff5b723e */ /* 0x000fe200000000ff */
[----:B------:R-:W-:Y:S01]  /*6390*/  FMUL R100, R100, R23 ;  /* 0x0000001764647220 */ /* 0x000fe20000400000 */
[----:B------:R-:W-:Y:S01]  /*63a0*/  F2FP.F16.F32.PACK_AB R92, RZ, R92 ;  /* 0x0000005cff5c723e */ /* 0x000fe200000000ff */
[----:B------:R-:W-:Y:S01]  /*63b0*/  @P1 STG.E.U16 desc[UR36][R8.64], R90 ;  /* 0x0000005a08001986 */ /* 0x000fe2000c101524 */
[----:B------:R-:W-:Y:S01]  /*63c0*/  F2FP.F16.F32.PACK_AB R93, RZ, R93 ;  /* 0x0000005dff5d723e */ /* 0x000fe200000000ff */
[-C--:B------:R-:W-:Y:S01]  /*63d0*/  FMUL R101, R101, R23.reuse ;  /* 0x0000001765657220 */ /* 0x080fe20000400000 */
[----:B------:R-:W-:Y:S01]  /*63e0*/  ISETP.GT.AND P2, PT, R0, 0x8, P2 ;  /* 0x000000080000780c */ /* 0x000fe20001744270 */
[----:B------:R-:W-:Y:S01]  /*63f0*/  @P3 STG.E.U16 desc[UR36][R8.64+0x2], R91 ;  /* 0x0000025b08003986 */ /* 0x000fe2000c101524 */
[C---:B------:R-:W-:Y:S01]  /*6400*/  ISETP.GT.AND P1, PT, R3.reuse, 0x10, PT ;  /* 0x000000100300780c */ /* 0x040fe20003f24270 */
[-C--:B------:R-:W-:Y:S01]  /*6410*/  FMUL R102, R102, R23.reuse ;  /* 0x0000001766667220 */ /* 0x080fe20000400000 */
[C---:B------:R-:W-:Y:S01]  /*6420*/  ISETP.GT.AND P3, PT, R0.reuse, 0x8, P0 ;  /* 0x000000080000780c */ /* 0x040fe20000764270 */
[----:B------:R-:W-:Y:S01]  /*6430*/  @P5 STG.E.U16 desc[UR36][R6.64+0x10], R92 ;  /* 0x0000105c06005986 */ /* 0x000fe2000c101524 */
[----:B------:R-:W-:Y:S01]  /*6440*/  ISETP.GT.AND P0, PT, R3, 0x11, PT ;  /* 0x000000110300780c */ /* 0x000fe20003f04270 */
[-C--:B------:R-:W-:Y:S01]  /*6450*/  FMUL R103, R103, R23.reuse ;  /* 0x0000001767677220 */ /* 0x080fe20000400000 */
[C---:B------:R-:W-:Y:S01]  /*6460*/  ISETP.GT.AND P5, PT, R0.reuse, RZ, P1 ;  /* 0x000000ff0000720c */ /* 0x040fe20000fa4270 */
[----:B------:R-:W-:Y:S01]  /*6470*/  @P4 STG.E.U16 desc[UR36][R6.64+0x12], R93 ;  /* 0x0000125d06004986 */ /* 0x000fe2000c101524 */
        /* <DEDUP_REMOVED lines=209> */
[----:B------:R-:W-:Y:S01]  /*7190*/  FMUL R39, R39, R23 ;  /* 0x0000001727277220 */ /* 0x000fe20000400000 */
[----:B------:R-:W-:Y:S01]  /*71a0*/  ISETP.GT.AND P1, PT, R0, 0x8, P2 ;  /* 0x000000080000780c */ /* 0x000fe20001724270 */
[----:B------:R-:W-:Y:S01]  /*71b0*/  @P3 STG.E.U16 desc[UR36][R8.64+0xb2], R71 ;  /* 0x0000b24708003986 */ /* 0x000fe2000c101524 */
[----:B------:R-:W-:-:S02]  /*71c0*/  ISETP.GT.AND P2, PT, R3, 0x68, PT ;  /* 0x000000680300780c */ /* 0x000fc40003f44270 */
[C---:B------:R-:W-:Y:S01]  /*71d0*/  ISETP.GT.AND P3, PT, R0.reuse, 0x8, P0 ;  /* 0x000000080000780c */ /* 0x040fe20000764270 */
[----:B------:R-:W-:Y:S01]  /*71e0*/  @P5 STG.E.U16 desc[UR36][R6.64+0xc0], R40 ;  /* 0x0000c02806005986 */ /* 0x000fe2000c101524 */
[----:B------:R-:W-:Y:S02]  /*71f0*/  ISETP.GT.AND P0, PT, R3, 0x69, PT ;  /* 0x000000690300780c */ /* 0x000fe40003f04270 */
[C---:B------:R-:W-:Y:S01]  /*7200*/  ISETP.GT.AND P5, PT, R0.reuse, RZ, P2 ;  /* 0x000000ff0000720c */ /* 0x040fe200017a4270 */
[----:B------:R-:W-:Y:S01]  /*7210*/  @P4 STG.E.U16 desc[UR36][R6.64+0xc2], R41 ;  /* 0x0000c22906004986 */ /* 0x000fe2000c101524 */
[----:B------:R-:W-:Y:S02]  /*7220*/  ISETP.GT.AND P4, PT, R0, RZ, P0 ;  /* 0x000000ff0000720c */ /* 0x000fe40000784270 */
[----:B------:R-:W-:Y:S02]  /*7230*/  F2FP.F16.F32.PACK_AB R42, RZ, R42 ;  /* 0x0000002aff2a723e */ /* 0x000fe400000000ff */
[----:B------:R-:W-:-:S02]  /*7240*/  F2FP.F16.F32.PACK_AB R43, RZ, R43 ;  /* 0x0000002bff2b723e */ /* 0x000fc400000000ff */
[----:B------:R-:W-:Y:S01]  /*7250*/  F2FP.F16.F32.PACK_AB R44, RZ, R44 ;  /* 0x0000002cff2c723e */ /* 0x000fe200000000ff */
[----:B------:R-:W-:Y:S01]  /*7260*/  @P1 STG.E.U16 desc[UR36][R8.64+0xc0], R42 ;  /* 0x0000c02a08001986 */ /* 0x000fe2000c101524 */
[----:B------:R-:W-:Y:S02]  /*7270*/  F2FP.F16.F32.PACK_AB R45, RZ, R45 ;  /* 0x0000002dff2d723e */ /* 0x000fe400000000ff */
[C---:B------:R-:W-:Y:S01]  /*7280*/  ISETP.GT.AND P1, PT, R0.reuse, 0x8, P2 ;  /* 0x000000080000780c */ /* 0x040fe20001724270 */
[----:B------:R-:W-:Y:S01]  /*7290*/  @P3 STG.E.U16 desc[UR36][R8.64+0xc2], R43 ;  /* 0x0000c22b08003986 */ /* 0x000fe2000c101524 */
[C---:B------:R-:W-:Y:S02]  /*72a0*/  ISETP.GT.AND P2, PT, R3.reuse, 0x70, PT ;  /* 0x000000700300780c */ /* 0x040fe40003f44270 */
[----:B------:R-:W-:Y:S01]  /*72b0*/  ISETP.GT.AND P3, PT, R0, 0x8, P0 ;  /* 0x000000080000780c */ /* 0x000fe20000764270 */
[----:B------:R-:W-:Y:S01]  /*72c0*/  @P5 STG.E.U16 desc[UR36][R6.64+0xd0], R44 ;  /* 0x0000d02c06005986 */ /* 0x000fe2000c101524 */
[----:B------:R-:W-:-:S02]  /*72d0*/  ISETP.GT.AND P0, PT, R3, 0x71, PT ;  /* 0x000000710300780c */ /* 0x000fc40003f04270 */
[C---:B------:R-:W-:Y:S01]  /*72e0*/  ISETP.GT.AND P5, PT, R0.reuse, RZ, P2 ;  /* 0x000000ff0000720c */ /* 0x040fe200017a4270 */
[----:B------:R-:W-:Y:S01]  /*72f0*/  @P4 STG.E.U16 desc[UR36][R6.64+0xd2], R45 ;  /* 0x0000d22d06004986 */ /* 0x000fe2000c101524 */
[----:B------:R-:W-:Y:S02]  /*7300*/  ISETP.GT.AND P4, PT, R0, RZ, P0 ;  /* 0x000000ff0000720c */ /* 0x000fe40000784270 */
[----:B------:R-:W-:Y:S02]  /*7310*/  F2FP.F16.F32.PACK_AB R46, RZ, R46 ;  /* 0x0000002eff2e723e */ /* 0x000fe400000000ff */
[----:B------:R-:W-:Y:S02]  /*7320*/  F2FP.F16.F32.PACK_AB R47, RZ, R47 ;  /* 0x0000002fff2f723e */ /* 0x000fe400000000ff */
[----:B------:R-:W-:Y:S01]  /*7330*/  F2FP.F16.F32.PACK_AB R48, RZ, R48 ;  /* 0x00000030ff30723e */ /* 0x000fe200000000ff */
[----:B------:R-:W-:Y:S01]  /*7340*/  @P1 STG.E.U16 desc[UR36][R8.64+0xd0], R46 ;  /* 0x0000d02e08001986 */ /* 0x000fe2000c101524 */
[----:B------:R-:W-:-:S02]  /*7350*/  F2FP.F16.F32.PACK_AB R49, RZ, R49 ;  /* 0x00000031ff31723e */ /* 0x000fc400000000ff */
[C---:B------:R-:W-:Y:S01]  /*7360*/  ISETP.GT.AND P2, PT, R0.reuse, 0x8, P2 ;  /* 0x000000080000780c */ /* 0x040fe20001744270 */
[----:B------:R-:W-:Y:S01]  /*7370*/  @P3 STG.E.U16 desc[UR36][R8.64+0xd2], R47 ;  /* 0x0000d22f08003986 */ /* 0x000fe2000c101524 */
[C---:B------:R-:W-:Y:S02]  /*7380*/  ISETP.GT.AND P3, PT, R3.reuse, 0x78, PT ;  /* 0x000000780300780c */ /* 0x040fe40003f64270 */
[C---:B------:R-:W-:Y:S01]  /*7390*/  ISETP.GT.AND P0, PT, R0.reuse, 0x8, P0 ;  /* 0x000000080000780c */ /* 0x040fe20000704270 */
[----:B------:R-:W-:Y:S01]  /*73a0*/  @P5 STG.E.U16 desc[UR36][R6.64+0xe0], R48 ;  /* 0x0000e03006005986 */ /* 0x000fe2000c101524 */
[----:B------:R-:W-:Y:S02]  /*73b0*/  ISETP.GT.AND P1, PT, R3, 0x79, PT ;  /* 0x000000790300780c */ /* 0x000fe40003f24270 */
[----:B------:R-:W-:Y:S01]  /*73c0*/  F2FP.F16.F32.PACK_AB R50, RZ, R50 ;  /* 0x00000032ff32723e */ /* 0x000fe200000000ff */
[----:B------:R-:W-:Y:S01]  /*73d0*/  @P4 STG.E.U16 desc[UR36][R6.64+0xe2], R49 ;  /* 0x0000e23106004986 */ /* 0x000fe2000c101524 */
[----:B------:R-:W-:-:S02]  /*73e0*/  ISETP.GT.AND P4, PT, R0, RZ, P3 ;  /* 0x000000ff0000720c */ /* 0x000fc40001f84270 */
[C---:B------:R-:W-:Y:S01]  /*73f0*/  ISETP.GT.AND P5, PT, R0.reuse, RZ, P1 ;  /* 0x000000ff0000720c */ /* 0x040fe20000fa4270 */
[----:B------:R-:W-:Y:S01]  /*7400*/  @P2 STG.E.U16 desc[UR36][R8.64+0xe0], R50 ;  /* 0x0000e03208002986 */ /* 0x000fe2000c101524 */
[----:B------:R-:W-:Y:S02]  /*7410*/  F2FP.F16.F32.PACK_AB R51, RZ, R51 ;  /* 0x00000033ff33723e */ /* 0x000fe400000000ff */
[----:B------:R-:W-:Y:S02]  /*7420*/  F2FP.F16.F32.PACK_AB R52, RZ, R52 ;  /* 0x00000034ff34723e */ /* 0x000fe400000000ff */
[----:B------:R-:W-:Y:S01]  /*7430*/  ISETP.GT.AND P2, PT, R3, 0x80, PT ;  /* 0x000000800300780c */ /* 0x000fe20003f44270 */
[----:B------:R-:W-:Y:S01]  /*7440*/  @P0 STG.E.U16 desc[UR36][R8.64+0xe2], R51 ;  /* 0x0000e23308000986 */ /* 0x000fe2000c101524 */
[----:B------:R-:W-:Y:S02]  /*7450*/  F2FP.F16.F32.PACK_AB R53, RZ, R53 ;  /* 0x00000035ff35723e */ /* 0x000fe400000000ff */
[C---:B------:R-:W-:Y:S01]  /*7460*/  ISETP.GT.AND P3, PT, R0.reuse, 0x8, P3 ;  /* 0x000000080000780c */ /* 0x040fe20001f64270 */
[----:B------:R-:W-:Y:S01]  /*7470*/  @P4 STG.E.U16 desc[UR36][R6.64+0xf0], R52 ;  /* 0x0000f03406004986 */ /* 0x000fe2000c101524 */
[----:B------:R-:W-:-:S02]  /*7480*/  ISETP.GT.AND P1, PT, R0, 0x8, P1 ;  /* 0x000000080000780c */ /* 0x000fc40000f24270 */
[----:B------:R-:W-:Y:S01]  /*7490*/  ISETP.GT.AND P0, PT, R3, 0x81, PT ;  /* 0x000000810300780c */ /* 0x000fe20003f04270 */
[----:B------:R-:W-:Y:S01]  /*74a0*/  @P5 STG.E.U16 desc[UR36][R6.64+0xf2], R53 ;  /* 0x0000f23506005986 */ /* 0x000fe2000c101524 */
[C---:B------:R-:W-:Y:S02]  /*74b0*/  ISETP.GT.AND P4, PT, R0.reuse, RZ, P2 ;  /* 0x000000ff0000720c */ /* 0x040fe40001784270 */
        /* <DEDUP_REMOVED lines=8> */
[C---:B------:R-:W-:Y:S02]  /*7540*/  ISETP.GT.AND P1, PT, R0.reuse, 0x8, P0 ;  /* 0x000000080000780c */ /* 0x040fe40000724270 */
[C---:B------:R-:W-:Y:S01]  /*7550*/  ISETP.GT.AND P0, PT, R3.reuse, 0x89, PT ;  /* 0x000000890300780c */ /* 0x040fe20003f04270 */
[----:B------:R-:W-:Y:S01]  /*7560*/  @P4 STG.E.U16 desc[UR36][R6.64+0x100], R24 ;  /* 0x0001001806004986 */ /* 0x000fe2000c101524 */
[----:B------:R-:W-:Y:S02]  /*7570*/  ISETP.GT.AND P4, PT, R3, 0x88, PT ;  /* 0x000000880300780c */ /* 0x000fe40003f84270 */
[----:B------:R-:W-:Y:S01]  /*7580*/  F2FP.F16.F32.PACK_AB R26, RZ, R26 ;  /* 0x0000001aff1a723e */ /* 0x000fe200000000ff */
[----:B------:R-:W-:Y:S01]  /*7590*/  @P5 STG.E.U16 desc[UR36][R6.64+0x102], R25 ;  /* 0x0001021906005986 */ /* 0x000fe2000c101524 */
[----:B------:R-:W-:-:S02]  /*75a0*/  ISETP.GT.AND P5, PT, R0, RZ, P4 ;  /* 0x000000ff0000720c */ /* 0x000fc400027a4270 */
[----:B------:R-:W-:Y:S01]  /*75b0*/  F2FP.F16.F32.PACK_AB R27, RZ, R27 ;  /* 0x0000001bff1b723e */ /* 0x000fe200000000ff */
[----:B------:R-:W-:Y:S01]  /*75c0*/  @P2 STG.E.U16 desc[UR36][R8.64+0x100], R26 ;  /* 0x0001001a08002986 */ /* 0x000fe2000c101524 */
[----:B------:R-:W-:Y:S02]  /*75d0*/  F2FP.F16.F32.PACK_AB R28, RZ, R28 ;  /* 0x0000001cff1c723e */ /* 0x000fe400000000ff */
[C---:B------:R-:W-:Y:S01]  /*75e0*/  ISETP.GT.AND P3, PT, R0.reuse, RZ, P0 ;  /* 0x000000ff0000720c */ /* 0x040fe20000764270 */
[----:B------:R-:W-:Y:S01]  /*75f0*/  @P1 STG.E.U16 desc[UR36][R8.64+0x102], R27 ;  /* 0x0001021b08001986 */ /* 0x000fe2000c101524 */
[C---:B------:R-:W-:Y:S02]  /*7600*/  ISETP.GT.AND P4, PT, R0.reuse, 0x8, P4 ;  /* 0x000000080000780c */ /* 0x040fe40002784270 */
[----:B------:R-:W-:Y:S02]  /*7610*/  F2FP.F16.F32.PACK_AB R29, RZ, R29 ;  /* 0x0000001dff1d723e */ /* 0x000fe400000000ff */
[----:B------:R-:W-:Y:S01]  /*7620*/  F2FP.F16.F32.PACK_AB R30, RZ, R30 ;  /* 0x0000001eff1e723e */ /* 0x000fe200000000ff */
[----:B------:R-:W-:Y:S01]  /*7630*/  @P5 STG.E.U16 desc[UR36][R6.64+0x110], R28 ;  /* 0x0001101c06005986 */ /* 0x000fe2000c101524 */
[----:B------:R-:W-:-:S02]  /*7640*/  ISETP.GT.AND P5, PT, R0, 0x8, P0 ;  /* 0x000000080000780c */ /* 0x000fc400007a4270 */
[----:B------:R-:W-:Y:S02]  /*7650*/  F2FP.F16.F32.PACK_AB R31, RZ, R31 ;  /* 0x0000001fff1f723e */ /* 0x000fe400000000ff */
[C---:B------:R-:W-:Y:S01]  /*7660*/  ISETP.GT.AND P0, PT, R3.reuse, 0x91, PT ;  /* 0x000000910300780c */ /* 0x040fe20003f04270 */
[----:B------:R-:W-:Y:S01]  /*7670*/  @P3 STG.E.U16 desc[UR36][R6.64+0x112], R29 ;  /* 0x0001121d06003986 */ /* 0x000fe2000c101524 */
[----:B------:R-:W-:Y:S02]  /*7680*/  ISETP.GT.AND P3, PT, R3, 0x90, PT ;  /* 0x000000900300780c */ /* 0x000fe40003f64270 */
[----:B------:R-:W-:Y:S01]  /*7690*/  F2FP.F16.F32.PACK_AB R32, RZ, R32 ;  /* 0x00000020ff20723e */ /* 0x000fe200000000ff */
[----:B------:R-:W-:Y:S01]  /*76a0*/  @P4 STG.E.U16 desc[UR36][R8.64+0x110], R30 ;  /* 0x0001101e08004986 */ /* 0x000fe2000c101524 */
[C---:B------:R-:W-:Y:S02]  /*76b0*/  ISETP.GT.AND P4, PT, R0.reuse, RZ, P3 ;  /* 0x000000ff0000720c */ /* 0x040fe40001f84270 */
[----:B------:R-:W-:Y:S01]  /*76c0*/  F2FP.F16.F32.PACK_AB R33, RZ, R33 ;  /* 0x00000021ff21723e */ /* 0x000fe200000000ff */
[----:B------:R-:W-:Y:S01]  /*76d0*/  @P5 STG.E.U16 desc[UR36][R8.64+0x112], R31 ;  /* 0x0001121f08005986 */ /* 0x000fe2000c101524 */
[----:B------:R-:W-:-:S02]  /*76e0*/  ISETP.GT.AND P5, PT, R0, RZ, P0 ;  /* 0x000000ff0000720c */ /* 0x000fc400007a4270 */
[C---:B------:R-:W-:Y:S02]  /*76f0*/  ISETP.GT.AND P2, PT, R3.reuse, 0x98, PT ;  /* 0x000000980300780c */ /* 0x040fe40003f44270 */
[----:B------:R-:W-:Y:S02]  /*7700*/  ISETP.GT.AND P1, PT, R3, 0x99, PT ;  /* 0x000000990300780c */ /* 0x000fe40003f24270 */
[C---:B------:R-:W-:Y:S02]  /*7710*/  ISETP.GT.AND P3, PT, R0.reuse, 0x8, P3 ;  /* 0x000000080000780c */ /* 0x040fe40001f64270 */
[C---:B------:R-:W-:Y:S01]  /*7720*/  ISETP.GT.AND P0, PT, R0.reuse, 0x8, P0 ;  /* 0x000000080000780c */ /* 0x040fe20000704270 */
[----:B------:R-:W-:Y:S01]  /*7730*/  @P4 STG.E.U16 desc[UR36][R6.64+0x120], R32 ;  /* 0x0001202006004986 */ /* 0x000fe2000c101524 */
[C---:B------:R-:W-:Y:S02]  /*7740*/  ISETP.GT.AND P4, PT, R0.reuse, RZ, P1 ;  /* 0x000000ff0000720c */ /* 0x040fe40000f84270 */
[----:B------:R-:W-:Y:S01]  /*7750*/  F2FP.F16.F32.PACK_AB R34, RZ, R34 ;  /* 0x00000022ff22723e */ /* 0x000fe200000000ff */
[----:B------:R-:W-:Y:S01]  /*7760*/  @P5 STG.E.U16 desc[UR36][R6.64+0x122], R33 ;  /* 0x0001222106005986 */ /* 0x000fe2000c101524 */
[----:B------:R-:W-:-:S02]  /*7770*/  ISETP.GT.AND P5, PT, R0, RZ, P2 ;  /* 0x000000ff0000720c */ /* 0x000fc400017a4270 */
[C---:B------:R-:W-:Y:S02]  /*7780*/  ISETP.GT.AND P2, PT, R0.reuse, 0x8, P2 ;  /* 0x000000080000780c */ /* 0x040fe40001744270 */
[----:B------:R-:W-:Y:S01]  /*7790*/  F2FP.F16.F32.PACK_AB R35, RZ, R35 ;  /* 0x00000023ff23723e */ /* 0x000fe200000000ff */
[----:B------:R-:W-:Y:S01]  /*77a0*/  @P3 STG.E.U16 desc[UR36][R8.64+0x120], R34 ;  /* 0x0001202208003986 */ /* 0x000fe2000c101524 */
[----:B------:R-:W-:Y:S02]  /*77b0*/  ISETP.GT.AND P1, PT, R0, 0x8, P1 ;  /* 0x000000080000780c */ /* 0x000fe40000f24270 */
[----:B------:R-:W-:Y:S01]  /*77c0*/  F2FP.F16.F32.PACK_AB R36, RZ, R36 ;  /* 0x00000024ff24723e */ /* 0x000fe200000000ff */
[----:B------:R-:W-:Y:S01]  /*77d0*/  @P0 STG.E.U16 desc[UR36][R8.64+0x122], R35 ;  /* 0x0001222308000986 */ /* 0x000fe2000c101524 */
[----:B------:R-:W-:Y:S02]  /*77e0*/  F2FP.F16.F32.PACK_AB R37, RZ, R37 ;  /* 0x00000025ff25723e */ /* 0x000fe400000000ff */
[----:B------:R-:W-:Y:S01]  /*77f0*/  F2FP.F16.F32.PACK_AB R38, RZ, R38 ;  /* 0x00000026ff26723e */ /* 0x000fe200000000ff */
[----:B------:R-:W-:Y:S01]  /*7800*/  @P5 STG.E.U16 desc[UR36][R6.64+0x130], R36 ;  /* 0x0001302406005986 */ /* 0x000fe2000c101524 */
[----:B------:R-:W-:-:S03]  /*7810*/  F2FP.F16.F32.PACK_AB R39, RZ, R39 ;  /* 0x00000027ff27723e */ /* 0x000fc600000000ff */
[----:B------:R0:W-:Y:S02]  /*7820*/  @P4 STG.E.U16 desc[UR36][R6.64+0x132], R37 ;  /* 0x0001322506004986 */ /* 0x0001e4000c101524 */
[----:B0-----:R-:W-:Y:S02]  /*7830*/  @P2 IMAD.MOV.U32 R6, RZ, RZ, R8 ;  /* 0x000000ffff062224 */ /* 0x001fe400078e0008 */
[----:B------:R-:W-:-:S05]  /*7840*/  @P2 IMAD.MOV.U32 R7, RZ, RZ, R9 ;  /* 0x000000ffff072224 */ /* 0x000fca00078e0009 */
[----:B------:R0:W-:Y:S04]  /*7850*/  @P2 STG.E.U16 desc[UR36][R6.64+0x130], R38 ;  /* 0x0001302606002986 */ /* 0x0001e8000c101524 */
[----:B------:R0:W-:Y:S02]  /*7860*/  @P1 STG.E.U16 desc[UR36][R8.64+0x132], R39 ;  /* 0x0001322708001986 */ /* 0x0001e4000c101524 */
.L_x_186:
[----:B------:R-:W-:Y:S05]  /*7870*/  BSYNC B0 ;  /* 0x0000000000007941 */ /* 0x000fea0003800000 */
.L_x_28:
[----:B------:R-:W-:Y:S01]  /*7880*/  ULDC UR4, c[0x0][0xc] ;  /* 0x0000030000047ab9 */ /* 0x000fe20000000800 */
[----:B------:R-:W-:Y:S01]  /*7890*/  ULDC UR5, c[0x0][0x10] ;  /* 0x0000040000057ab9 */ /* 0x000fe20000000800 */
[----:B0-----:R-:W0:Y:S01]  /*78a0*/  LDC R3, c[0x0][0x14] ;  /* 0x00000500ff037b82 */ /* 0x001e220000000800 */
[----:B------:R-:W-:Y:S01]  /*78b0*/  UIMAD.WIDE.U32 UR4, UR4, UR5, URZ ;  /* 0x00000005040472a5 */ /* 0x000fe2000f8e003f */
[----:B------:R-:W-:Y:S01]  /*78c0*/  PRMT R0, RZ, 0x7610, R0 ;  /* 0x00007610ff007816 */ /* 0x000fe20000000000 */
[----:B------:R-:W-:Y:S02]  /*78d0*/  IMAD.MOV.U32 R107, RZ, RZ, -0x1 ;  /* 0xffffffffff6b7424 */ /* 0x000fe400078e00ff */
[----:B------:R-:W-:Y:S02]  /*78e0*/  IMAD.MOV.U32 R105, RZ, RZ, -0x1 ;  /* 0xffffffffff697424 */ /* 0x000fe400078e00ff */
[----:B0-----:R-:W-:-:S04]  /*78f0*/  IMAD.WIDE.U32 R16, R3, UR4, R16 ;  /* 0x0000000403107c25 */ /* 0x001fc8000f8e0010 */
[----:B------:R-:W-:Y:S01]  /*7900*/  IMAD R3, R3, UR5, RZ ;  /* 0x0000000503037c24 */ /* 0x000fe2000f8e02ff */
[----:B------:R-:W-:Y:S02]  /*7910*/  ULDC.64 UR4, c[0x0][0x650] ;  /* 0x0001940000047ab9 */ /* 0x000fe40000000a00 */
[----:B------:R-:W-:Y:S01]  /*7920*/  ISETP.GE.U32.AND P0, PT, R16, UR4, PT ;  /* 0x0000000410007c0c */ /* 0x000fe2000bf06070 */
[----:B------:R-:W-:-:S05]  /*7930*/  IMAD.IADD R17, R17, 0x1, R3 ;  /* 0x0000000111117824 */ /* 0x000fca00078e0203 */
[----:B------:R-:W-:-:S13]  /*7940*/  ISETP.GE.U32.AND.EX P0, PT, R17, UR5, PT, P0 ;  /* 0x0000000511007c0c */ /* 0x000fda000bf06100 */
[----:B------:R-:W-:Y:S05]  /*7950*/  @P0 BRA `(.L_x_187) ;  /* 0x0000000400640947 */ /* 0x000fea0003800000 */
[----:B------:R-:W0:Y:S01]  /*7960*/  S2R R12, SR_CTAID.X ;  /* 0x00000000000c7919 */ /* 0x000e220000002500 */
[----:B------:R-:W0:Y:S01]  /*7970*/  LDC.64 R10, c[0x0][0x628] ;  /* 0x00018a00ff0a7b82 */ /* 0x000e220000000a00 */
[----:B------:R-:W-:Y:S01]  /*7980*/  ULDC UR4, c[0x0][0x150] ;  /* 0x0000540000047ab9 */ /* 0x000fe20000000800 */
[----:B-1234-:R-:W-:Y:S01]  /*7990*/  IMAD.MOV.U32 R8, RZ, RZ, R16 ;  /* 0x000000ffff087224 */ /* 0x01efe200078e0010 */
[----:B------:R-:W1:Y:S01]  /*79a0*/  S2R R24, SR_CTAID.Y ;  /* 0x0000000000187919 */ /* 0x000e620000002600 */
[----:B------:R-:W-:-:S04]  /*79b0*/  IMAD.MOV.U32 R9, RZ, RZ, R17 ;  /* 0x000000ffff097224 */ /* 0x000fc800078e0011 */
[----:B------:R-:W2:Y:S08]  /*79c0*/  LDC R21, c[0x0][0x144] ;  /* 0x00005100ff157b82 */ /* 0x000eb00000000800 */
[----:B------:R-:W3:Y:S08]  /*79d0*/  LDC R0, c[0x0][0x630] ;  /* 0x00018c00ff007b82 */ /* 0x000ef00000000800 */
[----:B------:R-:W4:Y:S01]  /*79e0*/  LDC.64 R14, c[0x0][0x620] ;  /* 0x00018800ff0e7b82 */ /* 0x000f220000000a00 */
[----:B0-----:R-:W-:-:S04]  /*79f0*/  ISETP.NE.U32.AND P0, PT, R10, RZ, PT ;  /* 0x000000ff0a00720c */ /* 0x001fc80003f05070 */
[----:B------:R-:W-:Y:S02]  /*7a00*/  ISETP.NE.AND.EX P0, PT, R11, RZ, PT, P0 ;  /* 0x000000ff0b00720c */ /* 0x000fe40003f05300 */
[----:B------:R-:W-:-:S05]  /*7a10*/  I2FP.F32.U32 R3, R12 ;  /* 0x0000000c00037245 */ /* 0x000fca0000201000 */
[----:B------:R-:W-:-:S04]  /*7a20*/  FMUL R3, R3, UR4 ;  /* 0x0000000403037c20 */ /* 0x000fc80008400000 */
[----:B------:R0:W0:Y:S02]  /*7a30*/  F2I.U32.TRUNC.NTZ R20, R3 ;  /* 0x0000000300147305 */ /* 0x000024000020f000 */
[----:B-123--:R-:W-:Y:S05]  /*7a40*/  @!P0 BRA `(.L_x_188) ;  /* 0x0000000000288947 */ /* 0x00efea0003800000 */
[----:B0-----:R-:W0:Y:S02]  /*7a50*/  LDC R3, c[0x0][0x634] ;  /* 0x00018d00ff037b82 */ /* 0x001e240000000800 */
        /* <DEDUP_REMOVED lines=9> */
.L_x_188:
[----:B------:R-:W1:Y:S01]  /*7af0*/  LDC.64 R28, c[0x0][0x640] ;  /* 0x00019000ff1c7b82 */ /* 0x000e620000000a00 */
[-CC-:B------:R-:W-:Y:S01]  /*7b00*/  SHF.R.U64 R105, R8, R0.reuse, R9.reuse ;  /* 0x0000000008697219 */ /* 0x180fe20000001209 */
[----:B0-----:R-:W-:Y:S01]  /*7b10*/  IMAD.MOV R20, RZ, RZ, -R20 ;  /* 0x000000ffff147224 */ /* 0x001fe200078e0a14 */
[----:B------:R-:W-:Y:S01]  /*7b20*/  SHF.R.U32.HI R0, RZ, R0, R9 ;  /* 0x00000000ff007219 */ /* 0x000fe20000011609 */
[----:B------:R-:W-:Y:S01]  /*7b30*/  ULDC UR4, c[0x0][0x154] ;  /* 0x0000550000047ab9 */ /* 0x000fe20000000800 */
[----:B------:R-:W-:Y:S01]  /*7b40*/  IADD3 R3, P0, RZ, -R105, RZ ;  /* 0x80000069ff037210 */ /* 0x000fe20007f1e0ff */
[----:B------:R-:W-:Y:S02]  /*7b50*/  IMAD R21, R21, R20, R12 ;  /* 0x0000001415157224 */ /* 0x000fe400078e020c */
[----:B------:R-:W0:Y:S01]  /*7b60*/  LDC R6, c[0x0][0x618] ;  /* 0x00018600ff067b82 */ /* 0x000e220000000800 */
[----:B------:R-:W-:Y:S02]  /*7b70*/  IMAD.MOV.U32 R7, RZ, RZ, 0x1 ;  /* 0x00000001ff077424 */ /* 0x000fe400078e00ff */
[----:B------:R-:W-:-:S04]  /*7b80*/  IMAD.X R5, RZ, RZ, ~R0, P0 ;  /* 0x000000ffff057224 */ /* 0x000fc800000e0e00 */
[-C--:B----4-:R-:W-:Y:S01]  /*7b90*/  IMAD R0, R5, R14.reuse, RZ ;  /* 0x0000000e05007224 */ /* 0x090fe200078e02ff */
[----:B------:R-:W2:Y:S01]  /*7ba0*/  LDC R8, c[0x0][0x608] ;  /* 0x00018200ff087b82 */ /* 0x000ea20000000800 */
[----:B------:R-:W-:-:S04]  /*7bb0*/  IMAD.WIDE.U32 R4, R3, R14, R16 ;  /* 0x0000000e03047225 */ /* 0x000fc800078e0010 */
[----:B------:R-:W-:Y:S01]  /*7bc0*/  IMAD R3, R3, R15, R0 ;  /* 0x0000000f03037224 */ /* 0x000fe200078e0200 */
[----:B------:R-:W-:Y:S02]  /*7bd0*/  I2FP.F32.U32 R0, R24 ;  /* 0x0000001800007245 */ /* 0x000fe40000201000 */
[----:B------:R-:W3:Y:S01]  /*7be0*/  LDC R26, c[0x0][0x658] ;  /* 0x00019600ff1a7b82 */ /* 0x000ee20000000800 */
[----:B------:R-:W-:Y:S01]  /*7bf0*/  IMAD.IADD R3, R5, 0x1, R3 ;  /* 0x0000000105037824 */ /* 0x000fe200078e0203 */
[----:B-1----:R-:W-:Y:S01]  /*7c00*/  ISETP.NE.U32.AND P0, PT, R28, RZ, PT ;  /* 0x000000ff1c00720c */ /* 0x002fe20003f05070 */
[----:B------:R-:W-:Y:S01]  /*7c10*/  FMUL R0, R0, UR4 ;  /* 0x0000000400007c20 */ /* 0x000fe20008400000 */
[----:B------:R-:W-:Y:S02]  /*7c20*/  IMAD.MOV.U32 R5, RZ, RZ, -0x1 ;  /* 0xffffffffff057424 */ /* 0x000fe400078e00ff */
[----:B------:R-:W-:Y:S01]  /*7c30*/  ISETP.NE.AND.EX P0, PT, R29, RZ, PT, P0 ;  /* 0x000000ff1d00720c */ /* 0x000fe20003f05300 */
[----:B------:R1:W4:Y:S01]  /*7c40*/  F2I.U32.TRUNC.NTZ R13, R0 ;  /* 0x00000000000d7305 */ /* 0x000322000020f000 */
[----:B------:R-:W1:Y:S01]  /*7c50*/  LDC R15, c[0x0][0x148] ;  /* 0x00005200ff0f7b82 */ /* 0x000e620000000800 */
[----:B0-----:R-:W-:-:S02]  /*7c60*/  SHF.R.U64 R12, R4, R6, R3 ;  /* 0x00000006040c7219 */ /* 0x001fc40000001203 */
[----:B------:R-:W-:-:S05]  /*7c70*/  SHF.R.U32.HI R3, RZ, R6, R3 ;  /* 0x00000006ff037219 */ /* 0x000fca0000011603 */
[----:B------:R-:W0:Y:S01]  /*7c80*/  LDC R20, c[0x0][0x600] ;  /* 0x00018000ff147b82 */ /* 0x000e220000000800 */
[-CC-:B--2---:R-:W-:Y:S02]  /*7c90*/  SHF.R.U64 R10, R12, R8.reuse, R3.reuse ;  /* 0x000000080c0a7219 */ /* 0x184fe40000001203 */
[----:B------:R-:W-:-:S05]  /*7ca0*/  SHF.R.U32.HI R3, RZ, R8, R3 ;  /* 0x00000008ff037219 */ /* 0x000fca0000011603 */
[----:B------:R-:W2:Y:S01]  /*7cb0*/  LDC R27, c[0x0][0x648] ;  /* 0x00019200ff1b7b82 */ /* 0x000ea20000000800 */
[-C--:B---3--:R-:W-:Y:S02]  /*7cc0*/  SHF.L.U32 R4, R5, R26.reuse, RZ ;  /* 0x0000001a05047219 */ /* 0x088fe400000006ff */
[-CC-:B------:R-:W-:Y:S02]  /*7cd0*/  SHF.R.U64 R14, R10, R26.reuse, R3.reuse ;  /* 0x0000001a0a0e7219 */ /* 0x180fe40000001203 */
[----:B------:R-:W-:Y:S02]  /*7ce0*/  SHF.R.U32.HI R5, RZ, R26, R3 ;  /* 0x0000001aff057219 */ /* 0x000fe40000011603 */
[----:B------:R-:W-:Y:S01]  /*7cf0*/  LOP3.LUT R25, RZ, R4, RZ, 0x33, !PT ;  /* 0x00000004ff197212 */ /* 0x000fe200078e33ff */
[----:B------:R-:W3:Y:S01]  /*7d00*/  LDC R30, c[0x0][0x638] ;  /* 0x00018e00ff1e7b82 */ /* 0x000ee20000000800 */
[----:B------:R-:W-:Y:S01]  /*7d10*/  SHF.L.U32 R26, R7, R26, RZ ;  /* 0x0000001a071a7219 */ /* 0x000fe200000006ff */
[----:B------:R-:W-:-:S06]  /*7d20*/  IMAD.MOV.U32 R4, RZ, RZ, R14 ;  /* 0x000000ffff047224 */ /* 0x000fcc00078e000e */
[----:B------:R-:W0:Y:S01]  /*7d30*/  LDC R31, c[0x0][0x610] ;  /* 0x00018400ff1f7b82 */ /* 0x000e220000000800 */
[----:B----4-:R-:W-:Y:S05]  /*7d40*/  @!P0 BRA `(.L_x_189) ;  /* 0x0000000000288947 */ /* 0x010fea0003800000 */
[----:B------:R-:W4:Y:S02]  /*7d50*/  LDC R3, c[0x0][0x64c] ;  /* 0x00019300ff037b82 */ /* 0x000f240000000800 */
[----:B----4-:R-:W-:-:S05]  /*7d60*/  IADD3 R3, P0, R14, R3, RZ ;  /* 0x000000030e037210 */ /* 0x010fca0007f1e0ff */
        /* <DEDUP_REMOVED lines=8> */
.L_x_189:
[----:B------:R-:W-:Y:S01]  /*7df0*/  ISETP.NE.AND P0, PT, R2, 0x1, PT ;  /* 0x000000010200780c */ /* 0x000fe20003f05270 */
[----:B0-----:R-:W-:Y:S01]  /*7e00*/  VIADD R7, R20, 0xffffffff ;  /* 0xffffffff14077836 */ /* 0x001fe20000000000 */
[----:B-12---:R-:W-:Y:S01]  /*7e10*/  SHF.R.U64 R0, R4, R27, R5 ;  /* 0x0000001b04007219 */ /* 0x006fe20000001205 */
[----:B------:R-:W-:Y:S01]  /*7e20*/  IMAD.MOV R13, RZ, RZ, -R13 ;  /* 0x000000ffff0d7224 */ /* 0x000fe200078e0a0d */
[----:B------:R-:W-:Y:S01]  /*7e30*/  LOP3.LUT R5, R10, R25, RZ, 0xc0, !PT ;  /* 0x000000190a057212 */ /* 0x000fe200078ec0ff */
[----:B------:R-:W-:Y:S02]  /*7e40*/  IMAD.MOV.U32 R6, RZ, RZ, 0x1 ;  /* 0x00000001ff067424 */ /* 0x000fe400078e00ff */
[----:B------:R-:W-:Y:S02]  /*7e50*/  IMAD.MOV R3, RZ, RZ, -R0 ;  /* 0x000000ffff037224 */ /* 0x000fe400078e0a00 */
[----:B------:R-:W-:Y:S01]  /*7e60*/  IMAD R4, R26, R0, R5 ;  /* 0x000000001a047224 */ /* 0x000fe200078e0205 */
[----:B------:R-:W-:Y:S01]  /*7e70*/  LOP3.LUT R5, R12, R7, RZ, 0xc0, !PT ;  /* 0x000000070c057212 */ /* 0x000fe200078ec0ff */
[----:B---3--:R-:W-:-:S02]  /*7e80*/  IMAD R0, R3, R30, R14 ;  /* 0x0000001e03007224 */ /* 0x008fc400078e020e */
[----:B------:R-:W-:Y:S02]  /*7e90*/  @P0 IMAD R21, R15, R13, R24 ;  /* 0x0000000d0f150224 */ /* 0x000fe400078e0218 */
[----:B------:R-:W-:Y:S01]  /*7ea0*/  IMAD R3, R0, R20, R5 ;  /* 0x0000001400037224 */ /* 0x000fe200078e0205 */
[----:B------:R-:W-:Y:S01]  /*7eb0*/  PRMT R0, R6, 0x7610, R0 ;  /* 0x0000761006007816 */ /* 0x000fe20000000000 */
[----:B------:R-:W-:-:S05]  /*7ec0*/  IMAD R4, R4, R31, R21 ;  /* 0x0000001f04047224 */ /* 0x000fca00078e0215 */
[----:B------:R-:W-:Y:S02]  /*7ed0*/  SEL R107, R3, R4, !P0 ;  /* 0x00000004036b7207 */ /* 0x000fe40004000000 */
[----:B------:R-:W-:-:S07]  /*7ee0*/  SEL R4, R4, R3, !P0 ;  /* 0x0000000304047207 */ /* 0x000fce0004000000 */
.L_x_187:
[----:B------:R-:W-:Y:S01]  /*7ef0*/  LOP3.LUT P0, RZ, R0, 0xff, RZ, 0xc0, !PT ;  /* 0x000000ff00ff7812 */ /* 0x000fe2000780c0ff */
[----:B------:R-:W-:-:S12]  /*7f00*/  IMAD.MOV.U32 R106, RZ, RZ, R4 ;  /* 0x000000ffff6a7224 */ /* 0x000fd800078e0004 */
[----:B------:R-:W-:Y:S05]  /*7f10*/  @P0 BRA `(.L_x_190) ;  /* 0xffffff9000140947 */ /* 0x000fea000383ffff */
[----:B------:R-:W-:Y:S05]  /*7f20*/  EXIT ;  /* 0x000000000000794d */ /* 0x000fea0003800000 */
.L_x_3:
[----:B0-----:R-:W-:Y:S01]  /*7f30*/  ULDC.64 UR4, c[0x0][0x650] ;  /* 0x0001940000047ab9 */ /* 0x001fe20000000a00 */
        /* <DEDUP_REMOVED lines=25> */
.L_x_192:
[--C-:B------:R-:W-:Y:S01]  /*80d0*/  SHF.R.U64 R12, R10, R14, R11.reuse ;  /* 0x0000000e0a0c7219 */ /* 0x100fe2000000120b */
[----:B------:R-:W0:Y:S01]  /*80e0*/  LDC R22, c[0x0][0x618] ;  /* 0x00018600ff167b82 */ /* 0x000e220000000800 */
[----:B------:R-:W-:Y:S01]  /*80f0*/  I2FP.F32.U32 R6, R4 ;  /* 0x0000000400067245 */ /* 0x000fe20000201000 */
[----:B------:R-:W-:Y:S01]  /*8100*/  ULDC UR4, c[0x0][0x150] ;  /* 0x0000540000047ab9 */ /* 0x000fe20000000800 */
[----:B------:R-:W-:Y:S02]  /*8110*/  SHF.R.U32.HI R5, RZ, R14, R11 ;  /* 0x0000000eff057219 */ /* 0x000fe4000001160b */
[----:B------:R-:W-:Y:S01]  /*8120*/  IADD3 R9, P0, RZ, -R12, RZ ;  /* 0x8000000cff097210 */ /* 0x000fe20007f1e0ff */
[----:B------:R-:W-:Y:S01]  /*8130*/  FMUL R11, R6, UR4 ;  /* 0x00000004060b7c20 */ /* 0x000fe20008400000 */
[----:B------:R-:W-:Y:S01]  /*8140*/  ULDC UR4, c[0x0][0x154] ;  /* 0x0000550000047ab9 */ /* 0x000fe20000000800 */
[----:B------:R-:W1:Y:S02]  /*8150*/  LDC.64 R24, c[0x0][0x640] ;  /* 0x00019000ff187b82 */ /* 0x000e640000000a00 */
[----:B------:R-:W-:-:S02]  /*8160*/  IMAD.X R5, RZ, RZ, ~R5, P0 ;  /* 0x000000ffff057224 */ /* 0x000fc400000e0e05 */
[----:B------:R-:W2:Y:S01]  /*8170*/  F2I.U32.TRUNC.NTZ R11, R11 ;  /* 0x0000000b000b7305 */ /* 0x000ea2000020f000 */
[----:B------:R-:W-:-:S03]  /*8180*/  IMAD.WIDE.U32 R6, R9, R20, R16 ;  /* 0x0000001409067225 */ /* 0x000fc600078e0010 */
[----:B------:R-:W3:Y:S01]  /*8190*/  LDC R13, c[0x0][0x144] ;  /* 0x00005100ff0d7b82 */ /* 0x000ee20000000800 */
[----:B------:R-:W-:-:S04]  /*81a0*/  IMAD R8, R5, R20, RZ ;  /* 0x0000001405087224 */ /* 0x000fc800078e02ff */
[----:B------:R-:W-:Y:S02]  /*81b0*/  IMAD R5, R9, R21, R8 ;  /* 0x0000001509057224 */ /* 0x000fe400078e0208 */
[----:B------:R-:W-:Y:S01]  /*81c0*/  IMAD.MOV.U32 R8, RZ, RZ, -0x1 ;  /* 0xffffffffff087424 */ /* 0x000fe200078e00ff */
[----:B------:R-:W4:Y:S01]  /*81d0*/  LDC R14, c[0x0][0x608] ;  /* 0x00018200ff0e7b82 */ /* 0x000f220000000800 */
[----:B------:R-:W-:Y:S01]  /*81e0*/  IMAD.IADD R5, R7, 0x1, R5 ;  /* 0x0000000107057824 */ /* 0x000fe200078e0205 */
[----:B------:R-:W-:-:S04]  /*81f0*/  I2FP.F32.U32 R7, R3 ;  /* 0x0000000300077245 */ /* 0x000fc80000201000 */
[-C--:B0-----:R-:W-:Y:S01]  /*8200*/  SHF.R.U64 R10, R6, R22.reuse, R5 ;  /* 0x00000016060a7219 */ /* 0x081fe20000001205 */
[----:B--2---:R-:W-:Y:S01]  /*8210*/  IMAD.MOV R6, RZ, RZ, -R11 ;  /* 0x000000ffff067224 */ /* 0x004fe200078e0a0b */
[----:B------:R-:W0:Y:S01]  /*8220*/  LDC R9, c[0x0][0x658] ;  /* 0x00019600ff097b82 */ /* 0x000e220000000800 */
[----:B-1----:R-:W-:Y:S01]  /*8230*/  ISETP.NE.U32.AND P0, PT, R24, RZ, PT ;  /* 0x000000ff1800720c */ /* 0x002fe20003f05070 */
[----:B------:R-:W-:Y:S01]  /*8240*/  FMUL R7, R7, UR4 ;  /* 0x0000000407077c20 */ /* 0x000fe20008400000 */
[----:B------:R-:W-:Y:S02]  /*8250*/  SHF.R.U32.HI R5, RZ, R22, R5 ;  /* 0x00000016ff057219 */ /* 0x000fe40000011605 */
[----:B------:R-:W-:-:S03]  /*8260*/  ISETP.NE.AND.EX P0, PT, R25, RZ, PT, P0 ;  /* 0x000000ff1900720c */ /* 0x000fc60003f05300 */
[----:B------:R-:W1:Y:S01]  /*8270*/  LDC R20, c[0x0][0x148] ;  /* 0x00005200ff147b82 */ /* 0x000e620000000800 */
[----:B---3--:R-:W-:Y:S02]  /*8280*/  IMAD R23, R13, R6, R4 ;  /* 0x000000060d177224 */ /* 0x008fe400078e0204 */
[----:B------:R-:W-:-:S05]  /*8290*/  IMAD.MOV.U32 R6, RZ, RZ, 0x1 ;  /* 0x00000001ff067424 */ /* 0x000fca00078e00ff */
[----:B------:R-:W2:Y:S01]  /*82a0*/  LDC R21, c[0x0][0x600] ;  /* 0x00018000ff157b82 */ /* 0x000ea20000000800 */
[-CC-:B----4-:R-:W-:Y:S02]  /*82b0*/  SHF.R.U64 R13, R10, R14.reuse, R5.reuse ;  /* 0x0000000e0a0d7219 */ /* 0x190fe40000001205 */
[----:B------:R-:W-:Y:S02]  /*82c0*/  SHF.R.U32.HI R4, RZ, R14, R5 ;  /* 0x0000000eff047219 */ /* 0x000fe40000011605 */
[----:B------:R3:W4:Y:S03]  /*82d0*/  F2I.U32.TRUNC.NTZ R14, R7 ;  /* 0x00000007000e7305 */ /* 0x000726000020f000 */
[----:B------:R-:W1:Y:S01]  /*82e0*/  LDC R26, c[0x0][0x648] ;  /* 0x00019200ff1a7b82 */ /* 0x000e620000000800 */
[-C--:B0-----:R-:W-:Y:S02]  /*82f0*/  SHF.R.U64 R15, R13, R9.reuse, R4 ;  /* 0x000000090d0f7219 */ /* 0x081fe40000001204 */
[----:B------:R-:W-:-:S02]  /*8300*/  SHF.L.U32 R8, R8, R9, RZ ;  /* 0x0000000908087219 */ /* 0x000fc400000006ff */
[-C--:B------:R-:W-:Y:S01]  /*8310*/  SHF.R.U32.HI R5, RZ, R9.reuse, R4 ;  /* 0x00000009ff057219 */ /* 0x080fe20000011604 */
[----:B------:R-:W-:Y:S01]  /*8320*/  IMAD.MOV.U32 R4, RZ, RZ, R15 ;  /* 0x000000ffff047224 */ /* 0x000fe200078e000f */
[----:B------:R-:W-:Y:S01]  /*8330*/  SHF.L.U32 R22, R6, R9, RZ ;  /* 0x0000000906167219 */ /* 0x000fe200000006ff */
[----:B------:R-:W0:Y:S01]  /*8340*/  LDC R27, c[0x0][0x638] ;  /* 0x00018e00ff1b7b82 */ /* 0x000e220000000800 */
[----:B------:R-:W-:-:S07]  /*8350*/  LOP3.LUT R28, RZ, R8, RZ, 0x33, !PT ;  /* 0x00000008ff1c7212 */ /* 0x000fce00078e33ff */
        /* <DEDUP_REMOVED lines=12> */
.L_x_193:
[----:B------:R-:W-:Y:S01]  /*8420*/  ISETP.NE.AND P0, PT, R2, 0x1, PT ;  /* 0x000000010200780c */ /* 0x000fe20003f05270 */
[----:B--2---:R-:W-:Y:S01]  /*8430*/  VIADD R7, R21, 0xffffffff ;  /* 0xffffffff15077836 */ /* 0x004fe20000000000 */
[----:B-1----:R-:W-:Y:S01]  /*8440*/  SHF.R.U64 R5, R4, R26, R5 ;  /* 0x0000001a04057219 */ /* 0x002fe20000001205 */
[----:B------:R-:W-:Y:S01]  /*8450*/  IMAD.MOV R14, RZ, RZ, -R14 ;  /* 0x000000ffff0e7224 */ /* 0x000fe200078e0a0e */
[----:B------:R-:W-:Y:S01]  /*8460*/  LOP3.LUT R4, R13, R28, RZ, 0xc0, !PT ;  /* 0x0000001c0d047212 */ /* 0x000fe200078ec0ff */
[----:B------:R-:W-:Y:S01]  /*8470*/  IMAD.MOV.U32 R8, RZ, RZ, R12 ;  /* 0x000000ffff087224 */ /* 0x000fe200078e000c */
[----:B------:R-:W-:Y:S01]  /*8480*/  LOP3.LUT R10, R10, R7, RZ, 0xc0, !PT ;  /* 0x000000070a0a7212 */ /* 0x000fe200078ec0ff */
[----:B------:R-:W-:Y:S02]  /*8490*/  IMAD.MOV R6, RZ, RZ, -R5 ;  /* 0x000000ffff067224 */ /* 0x000fe400078e0a05 */
[----:B------:R-:W-:-:S04]  /*84a0*/  IMAD R4, R22, R5, R4 ;  /* 0x0000000516047224 */ /* 0x000fc800078e0204 */
[----:B------:R-:W-:Y:S02]  /*84b0*/  @P0 IMAD R23, R20, R14, R3 ;  /* 0x0000000e14170224 */ /* 0x000fe400078e0203 */
[----:B0-----:R-:W-:Y:S02]  /*84c0*/  IMAD R3, R6, R27, R15 ;  /* 0x0000001b06037224 */ /* 0x001fe400078e020f */
[----:B------:R-:W-:Y:S02]  /*84d0*/  IMAD R7, R4, R29, R23 ;  /* 0x0000001d04077224 */ /* 0x000fe400078e0217 */
[----:B------:R-:W-:Y:S02]  /*84e0*/  IMAD R4, R3, R21, R10 ;  /* 0x0000001503047224 */ /* 0x000fe400078e020a */
[----:B------:R-:W-:-:S03]  /*84f0*/  IMAD.MOV.U32 R6, RZ, RZ, 0x1 ;  /* 0x00000001ff067424 */ /* 0x000fc600078e00ff */
[----:B------:R-:W-:Y:S02]  /*8500*/  SEL R9, R4, R7, !P0 ;  /* 0x0000000704097207 */ /* 0x000fe40004000000 */
[----:B------:R-:W-:-:S07]  /*8510*/  SEL R7, R7, R4, !P0 ;  /* 0x0000000407077207 */ /* 0x000fce0004000000 */
.L_x_191:
[----:B------:R-:W-:-:S08]  /*8520*/  NOP ;  /* 0x0000000000007918 */ /* 0x000fd00000000000 */
[----:B------:R-:W0:-:S00]  /*8530*/  USETMAXREG.DEALLOC.CTAPOOL 0x28 ;  /* 0x00000028000079c8 */ /* 0x000e0000080e0500 */
[----:B0-----:R-:W-:-:S13]  /*8540*/  ISETP.NE.AND P0, PT, R0, RZ, PT ;  /* 0x000000ff0000720c */ /* 0x001fda0003f05270 */
[----:B------:R-:W-:Y:S05]  /*8550*/  @P0 EXIT ;  /* 0x000000000000094d */ /* 0x000fea0003800000 */
[----:B------:R-:W-:Y:S01]  /*8560*/  LOP3.LUT P0, RZ, R6, 0xff, RZ, 0xc0, !PT ;  /* 0x000000ff06ff7812 */ /* 0x000fe2000780c0ff */
[----:B------:R-:W-:Y:S02]  /*8570*/  IMAD.MOV.U32 R0, RZ, RZ, 0x1 ;  /* 0x00000001ff007424 */ /* 0x000fe400078e00ff */
[----:B------:R-:W-:-:S10]  /*8580*/  IMAD.MOV.U32 R12, RZ, RZ, RZ ;  /* 0x000000ffff0c7224 */ /* 0x000fd400078e00ff */
[----:B------:R-:W-:Y:S05]  /*8590*/  @!P0 BRA `(.L_x_194) ;  /* 0x0000000c00308947 */ /* 0x000fea0003800000 */
[----:B------:R-:W0:Y:S01]  /*85a0*/  LDC R0, c[0x0][0x28c] ;  /* 0x0000a300ff007b82 */ /* 0x000e220000000800 */
[----:B------:R-:W-:Y:S01]  /*85b0*/  ULDC UR5, c[0x0][0x600] ;  /* 0x0001800000057ab9 */ /* 0x000fe20000000800 */
[----:B------:R-:W-:Y:S01]  /*85c0*/  ULDC UR4, c[0x0][0xc] ;  /* 0x0000030000047ab9 */ /* 0x000fe20000000800 */
[----:B------:R-:W-:Y:S01]  /*85d0*/  UIADD3 UR16, UR5, -0x1, URZ ;  /* 0xffffffff05107890 */ /* 0x000fe2000fffe03f */
[C---:B------:R-:W-:Y:S01]  /*85e0*/  LOP3.LUT P2, RZ, R18.reuse, 0x7f, RZ, 0xc0, !PT ;  /* 0x0000007f12ff7812 */ /* 0x040fe2000784c0ff */
[----:B------:R-:W-:Y:S01]  /*85f0*/  ULDC UR6, c[0x0][0x658] ;  /* 0x0001960000067ab9 */ /* 0x000fe20000000800 */
[----:B------:R-:W-:Y:S01]  /*8600*/  ULDC UR5, c[0x0][0x10] ;  /* 0x0000040000057ab9 */ /* 0x000fe20000000800 */
[----:B------:R-:W-:Y:S01]  /*8610*/  UMOV UR7, 0xffffffff ;  /* 0xffffffff00077882 */ /* 0x000fe20000000000 */
[----:B------:R-:W-:Y:S01]  /*8620*/  UMOV UR8, 0x1 ;  /* 0x0000000100087882 */ /* 0x000fe20000000000 */
[----:B------:R-:W-:Y:S01]  /*8630*/  UIMAD.WIDE.U32 UR4, UR4, UR5, URZ ;  /* 0x00000005040472a5 */ /* 0x000fe2000f8e003f */
[----:B------:R-:W-:Y:S01]  /*8640*/  LOP3.LUT P0, RZ, R18, 0x1f, RZ, 0xc0, !PT ;  /* 0x0000001f12ff7812 */ /* 0x000fe2000780c0ff */
[----:B------:R-:W-:Y:S01]  /*8650*/  USHF.L.U32 UR7, UR7, UR6, URZ ;  /* 0x0000000607077299 */ /* 0x000fe2000800063f */
[----:B------:R-:W-:Y:S01]  /*8660*/  BSSY B0, `(.L_x_194) ;  /* 0x00000bf000007945 */ /* 0x000fe20003800000 */
[----:B------:R-:W-:Y:S01]  /*8670*/  USHF.L.U32 UR18, UR8, UR6, URZ ;  /* 0x0000000608127299 */ /* 0x000fe2000800063f */
[----:B------:R-:W-:Y:S01]  /*8680*/  IMAD.MOV.U32 R13, RZ, RZ, 0x1 ;  /* 0x00000001ff0d7424 */ /* 0x000fe200078e00ff */
[----:B------:R-:W-:Y:S01]  /*8690*/  LOP3.LUT R11, R19, 0x2, RZ, 0xfc, !PT ;  /* 0x00000002130b7812 */ /* 0x000fe200078efcff */
[----:B------:R-:W-:Y:S01]  /*86a0*/  ULDC UR6, c[0x0][0x14] ;  /* 0x0000050000067ab9 */ /* 0x000fe20000000800 */
[----:B------:R-:W-:Y:S01]  /*86b0*/  PLOP3.LUT P0, PT, P0, P2, PT, 0x8a, 0x0 ;  /* 0x000000000000781c */ /* 0x000fe20000705172 */
[----:B------:R-:W-:Y:S01]  /*86c0*/  UIMAD.WIDE.U32 UR20, UR4, UR6, URZ ;  /* 0x00000006041472a5 */ /* 0x000fe2000f8e003f */
[----:B------:R-:W-:Y:S01]  /*86d0*/  IMAD.MOV.U32 R12, RZ, RZ, RZ ;  /* 0x000000ffff0c7224 */ /* 0x000fe200078e00ff */
[----:B------:R-:W-:-:S02]  /*86e0*/  UIMAD UR13, UR5, UR6, URZ ;  /* 0x00000006050d72a4 */ /* 0x000fc4000f8e023f */
[----:B------:R-:W-:Y:S01]  /*86f0*/  ULOP3.LUT UR17, URZ, UR7, URZ, 0x33, !UPT ;  /* 0x000000073f117292 */ /* 0x000fe2000f8e333f */
[----:B0-----:R-:W-:Y:S01]  /*8700*/  VIADD R0, R0, 0x3f ;  /* 0x0000003f00007836 */ /* 0x001fe20000000000 */
[----:B------:R-:W-:Y:S01]  /*8710*/  UIADD3 UR13, UR21, UR13, URZ ;  /* 0x0000000d150d7290 */ /* 0x000fe2000fffe03f */
[----:B------:R-:W-:-:S03]  /*8720*/  ULDC.64 UR22, c[0x0][0x198] ;  /* 0x0000660000167ab9 */ /* 0x000fc60000000a00 */
[----:B------:R-:W-:-:S04]  /*8730*/  SHF.R.S32.HI R3, RZ, 0x1f, R0 ;  /* 0x0000001fff037819 */ /* 0x000fc80000011400 */
[----:B------:R-:W-:Y:S01]  /*8740*/  LEA.HI R3, R3, R0, RZ, 0x6 ;  /* 0x0000000003037211 */ /* 0x000fe200078f30ff */
[----:B------:R-:W-:-:S03]  /*8750*/  IMAD.MOV.U32 R0, RZ, RZ, 0x1 ;  /* 0x00000001ff007424 */ /* 0x000fc600078e00ff */
[----:B------:R-:W-:-:S05]  /*8760*/  SHF.R.S32.HI R3, RZ, 0x6, R3 ;  /* 0x00000006ff037819 */ /* 0x000fca0000011403 */
[----:B------:R-:W-:-:S07]  /*8770*/  VIADD R10, R3, 0x1 ;  /* 0x00000001030a7836 */ /* 0x000fce0000000000 */
.L_x_206:
[----:B------:R-:W-:-:S03]  /*8780*/  UMOV UR4, 0xffffffff ;  /* 0xffffffff00047882 */ /* 0x000fc60000000000 */
[----:B------:R-:W-:Y:S05]  /*8790*/  BRA.DIV UR4, `(.L_x_195) ;  /* 0x0000000e04e47947 */ /* 0x000fea000b800000 */
[----:B------:R-:W-:-:S13]  /*87a0*/  ELECT P6, URZ, PT ;  /* 0x00000000003f782f */ /* 0x000fda00038c0000 */
.L_x_219:
[----:B------:R-:W0:Y:S01]  /*87b0*/  LDC R4, c[0x0][0x28c] ;  /* 0x0000a300ff047b82 */ /* 0x000e220000000800 */
[----:B------:R-:W-:Y:S01]  /*87c0*/  BSSY B1, `(.L_x_196) ;  /* 0x0000037000017945 */ /* 0x000fe20003800000 */
[----:B0-----:R-:W-:-:S13]  /*87d0*/  ISETP.LT.OR P6, PT, R4, 0x1, !P6 ;  /* 0x000000010400780c */ /* 0x001fda00077c1670 */
[----:B------:R-:W-:Y:S05]  /*87e0*/  @P6 BRA `(.L_x_197) ;  /* 0x0000000000d06947 */ /* 0x000fea0003800000 */
[----:B------:R-:W-:Y:S02]  /*87f0*/  IMAD R15, R9, 0xa0, RZ ;  /* 0x000000a0090f7824 */ /* 0x000fe400078e02ff */
[----:B------:R-:W-:Y:S02]  /*8800*/  IMAD.SHL.U32 R18, R7, 0x80, RZ ;  /* 0x0000008007127824 */ /* 0x000fe400078e00ff */
[----:B------:R-:W-:Y:S02]  /*8810*/  IMAD.MOV.U32 R20, RZ, RZ, RZ ;  /* 0x000000ffff147224 */ /* 0x000fe400078e00ff */
[----:B------:R-:W-:Y:S02]  /*8820*/  IMAD.MOV.U32 R4, RZ, RZ, R10 ;  /* 0x000000ffff047224 */ /* 0x000fe400078e000a */
[----:B------:R-:W-:Y:S02]  /*8830*/  IMAD.MOV.U32 R5, RZ, RZ, R0 ;  /* 0x000000ffff057224 */ /* 0x000fe400078e0000 */
[----:B------:R-:W-:-:S07]  /*8840*/  IMAD.MOV.U32 R6, RZ, RZ, R12 ;  /* 0x000000ffff067224 */ /* 0x000fce00078e000c */
.L_x_201:
[----:B------:R-:W0:Y:S01]  /*8850*/  S2R R14, SR_CgaCtaId ;  /* 0x00000000000e7919 */ /* 0x000e220000008800 */
[----:B------:R-:W-:Y:S01]  /*8860*/  MOV R7, 0x400 ;  /* 0x0000040000077802 */ /* 0x000fe20000000f00 */
[----:B------:R-:W1:Y:S03]  /*8870*/  @!P2 LDC R9, c[0x0][0x500] ;  /* 0x00014000ff09ab82 */ /* 0x000e660000000800 */
[----:B0-----:R-:W-:Y:S02]  /*8880*/  LEA R21, R14, R7, 0x18 ;  /* 0x000000070e157211 */ /* 0x001fe400078ec0ff */
[----:B------:R-:W-:-:S03]  /*8890*/  SHF.L.U32 R7, R5, 0x1f, RZ ;  /* 0x0000001f05077819 */ /* 0x000fc600000006ff */
[----:B------:R-:W-:-:S04]  /*88a0*/  IMAD R14, R6, 0x8, R21 ;  /* 0x00000008060e7824 */ /* 0x000fc800078e0215 */
[----:B------:R-:W0:Y:S02]  /*88b0*/  SYNCS.PHASECHK.TRANS64.TRYWAIT P1, [R14+URZ+0x30], R7 ;  /* 0x000030070e0075a7 */ /* 0x000e24000802017f */
[----:B01----:R-:W-:Y:S05]  /*88c0*/  @!P1 BRA `(.L_x_198) ;  /* 0x0000000c00b89947 */ /* 0x003fea0003800000 */
.L_x_220:
[----:B0-----:R-:W-:Y:S01]  /*88d0*/  PRMT R7, R11, 0x9910, RZ ;  /* 0x000099100b077816 */ /* 0x001fe200000000ff */
[----:B------:R0:W-:Y:S03]  /*88e0*/  @!P2 SYNCS.ARRIVE.TRANS64 RZ, [R14+URZ], R9 ;  /* 0x000000090effa9a7 */ /* 0x0001e6000800003f */
[----:B------:R-:W-:-:S13]  /*88f0*/  ISETP.NE.AND P1, PT, R7, 0x2, PT ;  /* 0x000000020700780c */ /* 0x000fda0003f25270 */
[----:B0-----:R-:W-:Y:S05]  /*8900*/  @P1 BRA `(.L_x_199) ;  /* 0x0000000000041947 */ /* 0x001fea0003800000 */
[----:B------:R-:W-:Y:S01]  /*8910*/  BPT.TRAP 0x1 ;  /* 0x000000040000795c */ /* 0x000fe20000300000 */
.L_x_199:
[----:B------:R-:W-:Y:S05]  /*8920*/  @P0 BRA `(.L_x_200) ;  /* 0x0000000000040947 */ /* 0x000fea0003800000 */
[----:B------:R-:W-:Y:S01]  /*8930*/  BPT.TRAP 0x1 ;  /* 0x000000040000795c */ /* 0x000fe20000300000 */
.L_x_200:
[--C-:B------:R-:W-:Y:S01]  /*8940*/  IMAD R7, R6, 0x4000, R21.reuse ;  /* 0x0000400006077824 */ /* 0x100fe200078e0215 */
[----:B------:R-:W-:Y:S01]  /*8950*/  R2UR UR9, R14 ;  /* 0x000000000e0972ca */ /* 0x000fe200000e0000 */
[----:B------:R-:W-:Y:S01]  /*8960*/  IMAD R21, R6, 0x5000, R21 ;  /* 0x0000500006157824 */ /* 0x000fe200078e0215 */
[----:B------:R-:W-:Y:S01]  /*8970*/  UIADD3 UR4, UP0, UR22, 0xf0, URZ ;  /* 0x000000f016047890 */ /* 0x000fe2000ff1e03f */
[----:B------:R-:W-:Y:S01]  /*8980*/  VIADD R4, R4, 0xffffffff ;  /* 0xffffffff04047836 */ /* 0x000fe20000000000 */
[----:B------:R-:W-:Y:S01]  /*8990*/  R2UR UR5, R7 ;  /* 0x00000000070572ca */ /* 0x000fe200000e0000 */
[----:B------:R-:W-:Y:S01]  /*89a0*/  UIADD3 UR24, UP1, UR22, 0x1f0, URZ ;  /* 0x000001f016187890 */ /* 0x000fe2000ff3e03f */
[----:B------:R-:W-:Y:S01]  /*89b0*/  R2UR UR8, R21 ;  /* 0x00000000150872ca */ /* 0x000fe200000e0000 */
[----:B------:R-:W-:Y:S01]  /*89c0*/  VIADD R6, R6, 0x1 ;  /* 0x0000000106067836 */ /* 0x000fe20000000000 */
[----:B------:R-:W-:Y:S01]  /*89d0*/  R2UR UR11, R18 ;  /* 0x00000000120b72ca */ /* 0x000fe200000e0000 */
[----:B------:R-:W-:Y:S01]  /*89e0*/  UIADD3.X UR25, URZ, UR23, URZ, UP1, !UPT ;  /* 0x000000173f197290 */ /* 0x000fe20008ffe43f */
[----:B------:R-:W-:Y:S01]  /*89f0*/  R2UR UR10, R20 ;  /* 0x00000000140a72ca */ /* 0x000fe200000e0000 */
[----:B------:R-:W-:Y:S01]  /*8a00*/  UMOV UR6, 0x0 ;  /* 0x0000000000067882 */ /* 0x000fe20000000000 */
[----:B------:R-:W-:Y:S01]  /*8a10*/  R2UR UR12, R8 ;  /* 0x00000000080c72ca */ /* 0x000fe200000e0000 */
[----:B------:R-:W-:Y:S01]  /*8a20*/  UMOV UR7, 0x10000000 ;  /* 0x1000000000077882 */ /* 0x000fe20000000000 */
[----:B------:R-:W-:Y:S01]  /*8a30*/  R2UR UR19, R15 ;  /* 0x000000000f1372ca */ /* 0x000fe200000e0000 */
[----:B------:R-:W-:Y:S01]  /*8a40*/  VIADD R20, R20, 0x40 ;  /* 0x0000004014147836 */ /* 0x000fe20000000000 */
[----:B------:R-:W-:Y:S01]  /*8a50*/  ISETP.GT.AND P3, PT, R4, 0x1, PT ;  /* 0x000000010400780c */ /* 0x000fe20003f64270 */
[----:B------:R-:W-:Y:S01]  /*8a60*/  UIADD3 UR14, UR5, 0x180, URZ ;  /* 0x00000180050e7890 */ /* 0x000fe2000fffe03f */
[----:B------:R-:W-:Y:S01]  /*8a70*/  ISETP.NE.AND P1, PT, R6, 0x6, PT ;  /* 0x000000060600780c */ /* 0x000fe20003f25270 */
[----:B------:R-:W-:-:S02]  /*8a80*/  UIADD3.X UR5, URZ, UR23, URZ, UP0, !UPT ;  /* 0x000000173f057290 */ /* 0x000fc400087fe43f */
[----:B------:R-:W-:Y:S01]  /*8a90*/  UIADD3 UR15, UR8, 0x18180, URZ ;  /* 0x00018180080f7890 */ /* 0x000fe2000fffe03f */
[----:B------:R-:W-:Y:S02]  /*8aa0*/  SEL R14, RZ, 0x1, P1 ;  /* 0x00000001ff0e7807 */ /* 0x000fe40000800000 */
[----:B------:R-:W-:Y:S01]  /*8ab0*/  UMOV UR8, UR14 ;  /* 0x0000000e00087c82 */ /* 0x000fe20008000000 */
[----:B------:R-:W-:Y:S02]  /*8ac0*/  SEL R6, R6, RZ, P1 ;  /* 0x000000ff06067207 */ /* 0x000fe40000800000 */
[----:B------:R-:W-:Y:S01]  /*8ad0*/  LOP3.LUT R5, R5, R14, RZ, 0x3c, !PT ;  /* 0x0000000e05057212 */ /* 0x000fe200078e3cff */
[----:B------:R0:W-:Y:S02]  /*8ae0*/  UTMALDG.3D [UR8], [UR4], desc[UR6] ;  /* 0x00000608040075b4 */ /* 0x0001e40008011000 */
[----:B0-----:R-:W-:Y:S01]  /*8af0*/  UMOV UR8, UR15 ;  /* 0x0000000f00087c82 */ /* 0x001fe20008000000 */
[----:B------:R-:W-:-:S02]  /*8b00*/  UMOV UR11, UR19 ;  /* 0x00000013000b7c82 */ /* 0x000fc40008000000 */
[----:B------:R0:W-:Y:S02]  /*8b10*/  UTMALDG.3D [UR8], [UR24], desc[UR6] ;  /* 0x00000608180075b4 */ /* 0x0001e40008011000 */
[----:B0-----:R-:W-:Y:S05]  /*8b20*/  @P3 BRA `(.L_x_201) ;  /* 0xfffffffc00483947 */ /* 0x001fea000383ffff */
.L_x_197:
[----:B------:R-:W-:Y:S05]  /*8b30*/  BSYNC B1 ;  /* 0x0000000000017941 */ /* 0x000fea0003800000 */
.L_x_196:
[----:B------:R-:W-:Y:S01]  /*8b40*/  LOP3.LUT P3, RZ, R13, 0xff, RZ, 0xc0, !PT ;  /* 0x000000ff0dff7812 */ /* 0x000fe2000786c0ff */
[----:B------:R-:W-:Y:S01]  /*8b50*/  IMAD.IADD R12, R3, 0x1, R12 ;  /* 0x00000001030c7824 */ /* 0x000fe200078e020c */
[----:B------:R-:W-:Y:S01]  /*8b60*/  IADD3 R16, P4, R16, UR20, RZ ;  /* 0x0000001410107c10 */ /* 0x000fe2000ff9e0ff */
[----:B------:R-:W-:Y:S01]  /*8b70*/  ULDC.64 UR4, c[0x0][0x650] ;  /* 0x0001940000047ab9 */ /* 0x000fe20000000a00 */
[----:B------:R-:W-:Y:S01]  /*8b80*/  BSSY B1, `(.L_x_202) ;  /* 0x000006a000017945 */ /* 0x000fe20003800000 */
[----:B------:R-:W-:Y:S01]  /*8b90*/  IMAD.MOV.U32 R9, RZ, RZ, -0x1 ;  /* 0xffffffffff097424 */ /* 0x000fe200078e00ff */
[----:B------:R-:W-:Y:S01]  /*8ba0*/  ISETP.GT.U32.AND P1, PT, R12, 0x5, PT ;  /* 0x000000050c00780c */ /* 0x000fe20003f24070 */
[----:B------:R-:W-:Y:S01]  /*8bb0*/  IMAD.MOV.U32 R8, RZ, RZ, -0x1 ;  /* 0xffffffffff087424 */ /* 0x000fe200078e00ff */
[----:B------:R-:W-:Y:S02]  /*8bc0*/  IADD3.X R17, R17, UR13, RZ, P4, !PT ;  /* 0x0000000d11117c10 */ /* 0x000fe4000a7fe4ff */
[----:B------:R-:W-:-:S02]  /*8bd0*/  ISETP.LT.U32.AND P1, PT, R3, 0x6, P1 ;  /* 0x000000060300780c */ /* 0x000fc40000f21070 */
[----:B------:R-:W-:Y:S01]  /*8be0*/  PRMT R13, RZ, 0x7610, R13 ;  /* 0x00007610ff0d7816 */ /* 0x000fe2000000000d */
[----:B------:R-:W0:Y:S01]  /*8bf0*/  @P3 S2R R5, SR_CgaCtaId ;  /* 0x0000000000053919 */ /* 0x000e220000008800 */
[----:B------:R-:W-:-:S04]  /*8c00*/  @P3 MOV R4, 0x400 ;  /* 0x0000040000043802 */ /* 0x000fc80000000f00 */
[----:B0-----:R-:W-:Y:S01]  /*8c10*/  @P3 LEA R6, R5, R4, 0x18 ;  /* 0x0000000405063211 */ /* 0x001fe200078ec0ff */
[----:B------:R-:W-:-:S03]  /*8c20*/  IMAD.WIDE.U32 R4, R12, -0x55555555, RZ ;  /* 0xaaaaaaab0c047825 */ /* 0x000fc600078e00ff */
[----:B------:R0:W-:Y:S01]  /*8c30*/  @P3 SYNCS.ARRIVE.TRANS64.A1T0 RZ, [R6+URZ+0x78], RZ ;  /* 0x000078ff06ff39a7 */ /* 0x0001e2000810003f */
[----:B------:R-:W-:Y:S02]  /*8c40*/  ISETP.GE.U32.AND P3, PT, R3, 0x6, PT ;  /* 0x000000060300780c */ /* 0x000fe40003f66070 */
[----:B------:R-:W-:Y:S02]  /*8c50*/  SHF.R.U32.HI R7, RZ, 0x2, R5 ;  /* 0x00000002ff077819 */ /* 0x000fe40000011605 */
[----:B------:R-:W-:Y:S02]  /*8c60*/  SEL R5, RZ, 0x1, !P1 ;  /* 0x00000001ff057807 */ /* 0x000fe40004800000 */
[----:B------:R-:W-:Y:S01]  /*8c70*/  ISETP.GE.U32.AND P1, PT, R16, UR4, PT ;  /* 0x0000000410007c0c */ /* 0x000fe2000bf26070 */
[----:B------:R-:W-:Y:S01]  /*8c80*/  IMAD R12, R7, -0x6, R12 ;  /* 0xfffffffa070c7824 */ /* 0x000fe200078e020c */
[----:B------:R-:W-:Y:S02]  /*8c90*/  LOP3.LUT R0, R0, R5, RZ, 0x3c, !PT ;  /* 0x0000000500007212 */ /* 0x000fe400078e3cff */
[----:B------:R-:W-:-:S02]  /*8ca0*/  ISETP.GE.U32.AND.EX P1, PT, R17, UR5, PT, P1 ;  /* 0x0000000511007c0c */ /* 0x000fc4000bf26110 */
[----:B------:R-:W-:Y:S02]  /*8cb0*/  PRMT R4, RZ, 0x7610, R4 ;  /* 0x00007610ff047816 */ /* 0x000fe40000000004 */
[----:B------:R-:W-:Y:S01]  /*8cc0*/  @P3 LOP3.LUT R0, R0, 0x1, R7, 0x78, !PT ;  /* 0x0000000100003812 */ /* 0x000fe200078e7807 */
[----:B------:R-:W-:-:S08]  /*8cd0*/  IMAD.MOV.U32 R7, RZ, RZ, -0x1 ;  /* 0xffffffffff077424 */ /* 0x000fd000078e00ff */
[----:B0-----:R-:W-:Y:S05]  /*8ce0*/  @P1 BRA `(.L_x_203) ;  /* 0x00000004004c1947 */ /* 0x001fea0003800000 */
[----:B------:R-:W-:Y:S01]  /*8cf0*/  ULDC.64 UR4, c[0x0][0x628] ;  /* 0x00018a0000047ab9 */ /* 0x000fe20000000a00 */
[----:B------:R-:W0:Y:S01]  /*8d00*/  S2R R15, SR_CTAID.X ;  /* 0x00000000000f7919 */ /* 0x000e220000002500 */
[----:B------:R-:W-:Y:S01]  /*8d10*/  ISETP.NE.U32.AND P1, PT, RZ, UR4, PT ;  /* 0x00000004ff007c0c */ /* 0x000fe2000bf25070 */
[----:B------:R-:W-:Y:S01]  /*8d20*/  ULDC UR7, c[0x0][0x630] ;  /* 0x00018c0000077ab9 */ /* 0x000fe20000000800 */
[----:B------:R-:W-:Y:S01]  /*8d30*/  IMAD.MOV.U32 R4, RZ, RZ, R16 ;  /* 0x000000ffff047224 */ /* 0x000fe200078e0010 */
[----:B------:R-:W1:Y:S01]  /*8d40*/  S2R R14, SR_CTAID.Y ;  /* 0x00000000000e7919 */ /* 0x000e620000002600 */
[----:B------:R-:W-:Y:S01]  /*8d50*/  ISETP.NE.AND.EX P1, PT, RZ, UR5, PT, P1 ;  /* 0x00000005ff007c0c */ /* 0x000fe2000bf25310 */
[----:B------:R-:W-:-:S12]  /*8d60*/  IMAD.MOV.U32 R5, RZ, RZ, R17 ;  /* 0x000000ffff057224 */ /* 0x000fd800078e0011 */
[----:B------:R-:W-:Y:S05]  /*8d70*/  @!P1 BRA `(.L_x_204) ;  /* 0x0000000000289947 */ /* 0x000fea0003800000 */
[----:B------:R-:W-:Y:S02]  /*8d80*/  ULDC UR6, c[0x0][0x634] ;  /* 0x00018d0000067ab9 */ /* 0x000fe40000000800 */
[----:B------:R-:W-:-:S05]  /*8d90*/  IADD3 R9, P1, R16, UR6, RZ ;  /* 0x0000000610097c10 */ /* 0x000fca000ff3e0ff */
[----:B------:R-:W-:-:S04]  /*8da0*/  IMAD.X R21, RZ, RZ, R17, P1 ;  /* 0x000000ffff157224 */ /* 0x000fc800008e0611 */
[----:B------:R-:W-:-:S04]  /*8db0*/  IMAD.WIDE.U32 R6, R21, UR4, RZ ;  /* 0x0000000415067c25 */ /* 0x000fc8000f8e00ff */
[----:B------:R-:W-:-:S04]  /*8dc0*/  IMAD.WIDE.U32 R6, P1, R9, UR5, R6 ;  /* 0x0000000509067c25 */ /* 0x000fc8000f820006 */
[----:B------:R-:W-:-:S04]  /*8dd0*/  IMAD.WIDE.U32 R8, R9, UR4, RZ ;  /* 0x0000000409087c25 */ /* 0x000fc8000f8e00ff */
[----:B------:R-:W-:Y:S01]  /*8de0*/  IMAD.X R5, RZ, RZ, RZ, P1 ;  /* 0x000000ffff057224 */ /* 0x000fe200008e06ff */
[----:B------:R-:W-:Y:S01]  /*8df0*/  IADD3 RZ, P1, R9, R6, RZ ;  /* 0x0000000609ff7210 */ /* 0x000fe20007f3e0ff */
[----:B------:R-:W-:-:S04]  /*8e00*/  IMAD.MOV.U32 R4, RZ, RZ, R7 ;  /* 0x000000ffff047224 */ /* 0x000fc800078e0007 */
[----:B------:R-:W-:-:S08]  /*8e10*/  IMAD.WIDE.U32.X R4, R21, UR5, R4, P1 ;  /* 0x0000000515047c25 */ /* 0x000fd000088e0404 */
.L_x_204:
[--C-:B------:R-:W-:Y:S01]  /*8e20*/  SHF.R.U64 R8, R4, UR7, R5.reuse ;  /* 0x0000000704087c19 */ /* 0x100fe20008001205 */
[----:B------:R-:W-:Y:S01]  /*8e30*/  ULDC.64 UR4, c[0x0][0x620] ;  /* 0x0001880000047ab9 */ /* 0x000fe20000000a00 */
[----:B------:R-:W-:Y:S01]  /*8e40*/  SHF.R.U32.HI R4, RZ, UR7, R5 ;  /* 0x00000007ff047c19 */ /* 0x000fe20008011605 */
[----:B------:R-:W2:Y:S01]  /*8e50*/  LDC R24, c[0x0][0x144] ;  /* 0x00005100ff187b82 */ /* 0x000ea20000000800 */
[----:B------:R-:W-:Y:S01]  /*8e60*/  IADD3 R7, P1, RZ, -R8, RZ ;  /* 0x80000008ff077210 */ /* 0x000fe20007f3e0ff */
[----:B------:R-:W-:Y:S01]  /*8e70*/  ULDC.64 UR8, c[0x0][0x640] ;  /* 0x0001900000087ab9 */ /* 0x000fe20000000a00 */
[----:B0-----:R-:W-:Y:S01]  /*8e80*/  I2FP.F32.U32 R9, R15 ;  /* 0x0000000f00097245 */ /* 0x001fe20000201000 */
[----:B------:R-:W-:Y:S02]  /*8e90*/  ULDC UR6, c[0x0][0x608] ;  /* 0x0001820000067ab9 */ /* 0x000fe40000000800 */
[----:B------:R-:W-:Y:S01]  /*8ea0*/  IMAD.X R4, RZ, RZ, ~R4, P1 ;  /* 0x000000ffff047224 */ /* 0x000fe200008e0e04 */
[----:B------:R-:W-:Y:S01]  /*8eb0*/  ISETP.NE.U32.AND P1, PT, RZ, UR8, PT ;  /* 0x00000008ff007c0c */ /* 0x000fe2000bf25070 */
[----:B------:R-:W0:Y:S02]  /*8ec0*/  LDC R21, c[0x0][0x148] ;  /* 0x00005200ff157b82 */ /* 0x000e240000000800 */
[----:B------:R-:W-:Y:S01]  /*8ed0*/  IMAD R6, R4, UR4, RZ ;  /* 0x0000000404067c24 */ /* 0x000fe2000f8e02ff */
[----:B------:R-:W-:Y:S01]  /*8ee0*/  ISETP.NE.AND.EX P1, PT, RZ, UR9, PT, P1 ;  /* 0x00000009ff007c0c */ /* 0x000fe2000bf25310 */
[----:B------:R-:W-:Y:S01]  /*8ef0*/  IMAD.WIDE.U32 R4, R7, UR4, R16 ;  /* 0x0000000407047c25 */ /* 0x000fe2000f8e0010 */
[----:B------:R-:W-:-:S03]  /*8f00*/  ULDC UR4, c[0x0][0x150] ;  /* 0x0000540000047ab9 */ /* 0x000fc60000000800 */
[----:B------:R-:W-:Y:S02]  /*8f10*/  IMAD R7, R7, UR5, R6 ;  /* 0x0000000507077c24 */ /* 0x000fe4000f8e0206 */
[----:B------:R-:W-:Y:S01]  /*8f20*/  FMUL R6, R9, UR4 ;  /* 0x0000000409067c20 */ /* 0x000fe20008400000 */
[----:B------:R-:W-:Y:S01]  /*8f30*/  ULDC UR4, c[0x0][0x618] ;  /* 0x0001860000047ab9 */ /* 0x000fe20000000800 */
[----:B------:R-:W-:Y:S01]  /*8f40*/  ULDC UR5, c[0x0][0x154] ;  /* 0x0000550000057ab9 */ /* 0x000fe20000000800 */
[----:B------:R-:W-:-:S03]  /*8f50*/  IMAD.IADD R5, R5, 0x1, R7 ;  /* 0x0000000105057824 */ /* 0x000fc600078e0207 */
[----:B------:R-:W3:Y:S02]  /*8f60*/  F2I.U32.TRUNC.NTZ R6, R6 ;  /* 0x0000000600067305 */ /* 0x000ee4000020f000 */
[----:B------:R-:W-:Y:S02]  /*8f70*/  SHF.R.U64 R9, R4, UR4, R5 ;  /* 0x0000000404097c19 */ /* 0x000fe40008001205 */
[----:B-1----:R-:W-:-:S05]  /*8f80*/  I2FP.F32.U32 R4, R14 ;  /* 0x0000000e00047245 */ /* 0x002fca0000201000 */
[----:B------:R-:W-:Y:S01]  /*8f90*/  FMUL R22, R4, UR5 ;  /* 0x0000000504167c20 */ /* 0x000fe20008400000 */
[----:B------:R-:W-:Y:S01]  /*8fa0*/  SHF.R.U32.HI R4, RZ, UR4, R5 ;  /* 0x00000004ff047c19 */ /* 0x000fe20008011605 */
[----:B------:R-:W-:-:S03]  /*8fb0*/  ULDC UR4, c[0x0][0x658] ;  /* 0x0001960000047ab9 */ /* 0x000fc60000000800 */
[--C-:B------:R-:W-:Y:S01]  /*8fc0*/  SHF.R.U64 R20, R9, UR6, R4.reuse ;  /* 0x0000000609147c19 */ /* 0x100fe20008001204 */
[----:B------:R-:W1:Y:S01]  /*8fd0*/  F2I.U32.TRUNC.NTZ R22, R22 ;  /* 0x0000001600167305 */ /* 0x000e62000020f000 */
[----:B------:R-:W-:Y:S01]  /*8fe0*/  SHF.R.U32.HI R5, RZ, UR6, R4 ;  /* 0x00000006ff057c19 */ /* 0x000fe20008011604 */
[----:B---3--:R-:W-:-:S03]  /*8ff0*/  IMAD.MOV R6, RZ, RZ, -R6 ;  /* 0x000000ffff067224 */ /* 0x008fc600078e0a06 */
[----:B------:R-:W-:Y:S01]  /*9000*/  SHF.R.U64 R18, R20, UR4, R5 ;  /* 0x0000000414127c19 */ /* 0x000fe20008001205 */
[----:B--2---:R-:W-:Y:S01]  /*9010*/  IMAD R15, R24, R6, R15 ;  /* 0x00000006180f7224 */ /* 0x004fe200078e020f */
[----:B------:R-:W-:-:S03]  /*9020*/  SHF.R.U32.HI R23, RZ, UR4, R5 ;  /* 0x00000004ff177c19 */ /* 0x000fc60008011605 */
[----:B------:R-:W-:Y:S02]  /*9030*/  IMAD.MOV.U32 R4, RZ, RZ, R18 ;  /* 0x000000ffff047224 */ /* 0x000fe400078e0012 */
[----:B------:R-:W-:Y:S01]  /*9040*/  IMAD.MOV.U32 R5, RZ, RZ, R23 ;  /* 0x000000ffff057224 */ /* 0x000fe200078e0017 */
[----:B-1----:R-:W-:Y:S06]  /*9050*/  @!P1 BRA `(.L_x_205) ;  /* 0x0000000000289947 */ /* 0x002fec0003800000 */
[----:B------:R-:W-:Y:S02]  /*9060*/  ULDC UR4, c[0x0][0x64c] ;  /* 0x0001930000047ab9 */ /* 0x000fe40000000800 */
[----:B------:R-:W-:-:S05]  /*9070*/  IADD3 R5, P1, R18, UR4, RZ ;  /* 0x0000000412057c10 */ /* 0x000fca000ff3e0ff */
[----:B------:R-:W-:-:S04]  /*9080*/  IMAD.X R23, RZ, RZ, R23, P1 ;  /* 0x000000ffff177224 */ /* 0x000fc800008e0617 */
[----:B------:R-:W-:-:S04]  /*9090*/  IMAD.WIDE.U32 R6, R23, UR8, RZ ;  /* 0x0000000817067c25 */ /* 0x000fc8000f8e00ff */
[----:B------:R-:W-:-:S04]  /*90a0*/  IMAD.WIDE.U32 R6, P1, R5, UR9, R6 ;  /* 0x0000000905067c25 */ /* 0x000fc8000f820006 */
[----:B------:R-:W-:-:S04]  /*90b0*/  IMAD.WIDE.U32 R4, R5, UR8, RZ ;  /* 0x0000000805047c25 */ /* 0x000fc8000f8e00ff */
[----:B------:R-:W-:Y:S01]  /*90c0*/  IMAD.MOV.U32 R4, RZ, RZ, R7 ;  /* 0x000000ffff047224 */ /* 0x000fe200078e0007 */
[----:B------:R-:W-:Y:S01]  /*90d0*/  IADD3 RZ, P3, R5, R6, RZ ;  /* 0x0000000605ff7210 */ /* 0x000fe20007f7e0ff */
[----:B------:R-:W-:-:S04]  /*90e0*/  IMAD.X R5, RZ, RZ, RZ, P1 ;  /* 0x000000ffff057224 */ /* 0x000fc800008e06ff */
[----:B------:R-:W-:-:S08]  /*90f0*/  IMAD.WIDE.U32.X R4, R23, UR9, R4, P3 ;  /* 0x0000000917047c25 */ /* 0x000fd000098e0404 */
.L_x_205:
[----:B------:R-:W-:Y:S01]  /*9100*/  ISETP.NE.AND P1, PT, R2, 0x1, PT ;  /* 0x000000010200780c */ /* 0x000fe20003f25270 */
[----:B------:R-:W-:Y:S01]  /*9110*/  ULDC UR4, c[0x0][0x648] ;  /* 0x0001920000047ab9 */ /* 0x000fe20000000800 */
[----:B------:R-:W-:Y:S01]  /*9120*/  LOP3.LUT R20, R20, UR17, RZ, 0xc0, !PT ;  /* 0x0000001114147c12 */ /* 0x000fe2000f8ec0ff */
[----:B------:R-:W-:Y:S01]  /*9130*/  IMAD.MOV R22, RZ, RZ, -R22 ;  /* 0x000000ffff167224 */ /* 0x000fe200078e0a16 */
[----:B------:R-:W-:Y:S01]  /*9140*/  SHF.R.U64 R5, R4, UR4, R5 ;  /* 0x0000000404057c19 */ /* 0x000fe20008001205 */
[----:B------:R-:W-:Y:S01]  /*9150*/  ULDC UR4, c[0x0][0x638] ;  /* 0x00018e0000047ab9 */ /* 0x000fe20000000800 */
[----:B------:R-:W-:Y:S01]  /*9160*/  LOP3.LUT R9, R9, UR16, RZ, 0xc0, !PT ;  /* 0x0000001009097c12 */ /* 0x000fe2000f8ec0ff */
[----:B------:R-:W-:Y:S01]  /*9170*/  ULDC UR5, c[0x0][0x610] ;  /* 0x0001840000057ab9 */ /* 0x000fe20000000800 */
[----:B------:R-:W-:Y:S02]  /*9180*/  IMAD.MOV.U32 R4, RZ, RZ, 0x1 ;  /* 0x00000001ff047424 */ /* 0x000fe400078e00ff */
[----:B------:R-:W-:-:S02]  /*9190*/  IMAD.MOV R7, RZ, RZ, -R5 ;  /* 0x000000ffff077224 */ /* 0x000fc400078e0a05 */
[----:B------:R-:W-:Y:S02]  /*91a0*/  IMAD R20, R5, UR18, R20 ;  /* 0x0000001205147c24 */ /* 0x000fe4000f8e0214 */
[----:B0-----:R-:W-:Y:S02]  /*91b0*/  @P1 IMAD R15, R21, R22, R14 ;  /* 0x00000016150f1224 */ /* 0x001fe400078e020e */
[----:B------:R-:W-:Y:S01]  /*91c0*/  IMAD R18, R7, UR4, R18 ;  /* 0x0000000407127c24 */ /* 0x000fe2000f8e0212 */
[----:B------:R-:W-:Y:S01]  /*91d0*/  ULDC UR4, c[0x0][0x600] ;  /* 0x0001800000047ab9 */ /* 0x000fe20000000800 */
[----:B------:R-:W-:Y:S02]  /*91e0*/  IMAD R15, R20, UR5, R15 ;  /* 0x00000005140f7c24 */ /* 0x000fe4000f8e020f */
[----:B------:R-:W-:-:S05]  /*91f0*/  IMAD R18, R18, UR4, R9 ;  /* 0x0000000412127c24 */ /* 0x000fca000f8e0209 */
[----:B------:R-:W-:Y:S02]  /*9200*/  SEL R9, R18, R15, !P1 ;  /* 0x0000000f12097207 */ /* 0x000fe40004800000 */
[----:B------:R-:W-:-:S07]  /*9210*/  SEL R7, R15, R18, !P1 ;  /* 0x000000120f077207 */ /* 0x000fce0004800000 */
.L_x_203:
[----:B------:R-:W-:Y:S05]  /*9220*/  BSYNC B1 ;  /* 0x0000000000017941 */ /* 0x000fea0003800000 */
.L_x_202:
[----:B------:R-:W-:-:S13]  /*9230*/  LOP3.LUT P1, RZ, R4, 0xff, RZ, 0xc0, !PT ;  /* 0x000000ff04ff7812 */ /* 0x000fda000782c0ff */
[----:B------:R-:W-:Y:S05]  /*9240*/  @P1 BRA `(.L_x_206) ;  /* 0xfffffff4004c1947 */ /* 0x000fea000383ffff */
[----:B------:R-:W-:Y:S05]  /*9250*/  BSYNC B0 ;  /* 0x0000000000007941 */ /* 0x000fea0003800000 */
.L_x_194:
[----:B------:R-:W-:-:S03]  /*9260*/  UMOV UR4, 0xffffffff ;  /* 0xffffffff00047882 */ /* 0x000fc60000000000 */
[----:B------:R-:W-:Y:S05]  /*9270*/  BRA.DIV UR4, `(.L_x_207) ;  /* 0x0000000604607947 */ /* 0x000fea000b800000 */
[----:B------:R-:W-:-:S13]  /*9280*/  ELECT P6, URZ, PT ;  /* 0x00000000003f782f */ /* 0x000fda00038c0000 */
.L_x_223:
[----:B------:R-:W-:Y:S04]  /*9290*/  BSSY B0, `(.L_x_208) ;  /* 0x000003d000007945 */ /* 0x000fe80003800000 */
[----:B------:R-:W-:Y:S05]  /*92a0*/  @!P6 BRA `(.L_x_209) ;  /* 0x0000000000ece947 */ /* 0x000fea0003800000 */
[----:B------:R-:W-:-:S04]  /*92b0*/  LOP3.LUT R19, R19, 0x2, RZ, 0xfc, !PT ;  /* 0x0000000213137812 */ /* 0x000fc800078efcff */
[----:B------:R-:W-:-:S13]  /*92c0*/  ISETP.NE.AND P0, PT, R19, 0x3, PT ;  /* 0x000000031300780c */ /* 0x000fda0003f05270 */
[----:B------:R-:W-:Y:S05]  /*92d0*/  @!P0 BRA `(.L_x_210) ;  /* 0x0000000000048947 */ /* 0x000fea0003800000 */
[----:B------:R-:W-:Y:S01]  /*92e0*/  BPT.TRAP 0x1 ;  /* 0x000000040000795c */ /* 0x000fe20000300000 */
.L_x_210:
[----:B------:R-:W0:Y:S01]  /*92f0*/  S2R R3, SR_CgaCtaId ;  /* 0x0000000000037919 */ /* 0x000e220000008800 */
[----:B------:R-:W-:-:S04]  /*9300*/  MOV R2, 0x400 ;  /* 0x0000040000027802 */ /* 0x000fc80000000f00 */
[----:B0-----:R-:W-:Y:S02]  /*9310*/  LEA R3, R3, R2, 0x18 ;  /* 0x0000000203037211 */ /* 0x001fe400078ec0ff */
[----:B------:R-:W-:-:S03]  /*9320*/  SHF.L.U32 R2, R0, 0x1f, RZ ;  /* 0x0000001f00027819 */ /* 0x000fc600000006ff */
[----:B------:R-:W-:-:S04]  /*9330*/  VIADD R3, R3, 0x30 ;  /* 0x0000003003037836 */ /* 0x000fc80000000000 */
[C---:B------:R-:W-:Y:S02]  /*9340*/  IMAD R7, R12.reuse, 0x8, R3 ;  /* 0x000000080c077824 */ /* 0x040fe400078e0203 */
[----:B------:R-:W-:Y:S02]  /*9350*/  VIADD R12, R12, 0x1 ;  /* 0x000000010c0c7836 */ /* 0x000fe40000000000 */
[----:B------:R-:W0:Y:S03]  /*9360*/  SYNCS.PHASECHK.TRANS64.TRYWAIT P0, [R7+URZ], R2 ;  /* 0x00000002070075a7 */ /* 0x000e26000800017f */
[----:B------:R-:W-:-:S04]  /*9370*/  ISETP.NE.AND P1, PT, R12, 0x6, PT ;  /* 0x000000060c00780c */ /* 0x000fc80003f25270 */
[----:B------:R-:W-:Y:S02]  /*9380*/  SEL R5, RZ, 0x1, P1 ;  /* 0x00000001ff057807 */ /* 0x000fe40000800000 */
[----:B------:R-:W-:Y:S02]  /*9390*/  SEL R12, R12, RZ, P1 ;  /* 0x000000ff0c0c7207 */ /* 0x000fe40000800000 */
[----:B------:R-:W-:-:S03]  /*93a0*/  LOP3.LUT R5, R0, R5, RZ, 0x3c, !PT ;  /* 0x0000000500057212 */ /* 0x000fc600078e3cff */
[----:B------:R-:W-:Y:S01]  /*93b0*/  IMAD R9, R12, 0x8, R3 ;  /* 0x000000080c097824 */ /* 0x000fe200078e0203 */
[----:B------:R-:W-:Y:S01]  /*93c0*/  SHF.L.U32 R4, R5, 0x1f, RZ ;  /* 0x0000001f05047819 */ /* 0x000fe200000006ff */
[----:B0-----:R-:W-:Y:S06]  /*93d0*/  @!P0 BRA `(.L_x_211) ;  /* 0x0000000400288947 */ /* 0x001fec0003800000 */
.L_x_224:
[----:B------:R-:W1:Y:S01]  /*93e0*/  SYNCS.PHASECHK.TRANS64.TRYWAIT P0, [R9+URZ], R4 ;  /* 0x00000004090075a7 */ /* 0x000e62000800017f */
[----:B------:R-:W-:-:S05]  /*93f0*/  VIADD R0, R12, 0x1 ;  /* 0x000000010c007836 */ /* 0x000fca0000000000 */
[----:B------:R-:W-:-:S04]  /*9400*/  ISETP.NE.AND P1, PT, R0, 0x6, PT ;  /* 0x000000060000780c */ /* 0x000fc80003f25270 */
[----:B0-----:R-:W-:Y:S02]  /*9410*/  SEL R2, RZ, 0x1, P1 ;  /* 0x00000001ff027807 */ /* 0x001fe40000800000 */
[----:B------:R-:W-:Y:S02]  /*9420*/  SEL R0, R0, RZ, P1 ;  /* 0x000000ff00007207 */ /* 0x000fe40000800000 */
[----:B------:R-:W-:-:S03]  /*9430*/  LOP3.LUT R7, R5, R2, RZ, 0x3c, !PT ;  /* 0x0000000205077212 */ /* 0x000fc600078e3cff */
[----:B------:R-:W-:Y:S01]  /*9440*/  IMAD R6, R0, 0x8, R3 ;  /* 0x0000000800067824 */ /* 0x000fe200078e0203 */
[----:B------:R-:W-:Y:S01]  /*9450*/  SHF.L.U32 R5, R7, 0x1f, RZ ;  /* 0x0000001f07057819 */ /* 0x000fe200000006ff */
[----:B-1----:R-:W-:Y:S06]  /*9460*/  @!P0 BRA `(.L_x_212) ;  /* 0x0000000400188947 */ /* 0x002fec0003800000 */
.L_x_225:
[----:B------:R-:W1:Y:S01]  /*9470*/  SYNCS.PHASECHK.TRANS64.TRYWAIT P0, [R6+URZ], R5 ;  /* 0x00000005060075a7 */ /* 0x000e62000800017f */
[----:B------:R-:W-:-:S05]  /*9480*/  VIADD R0, R0, 0x1 ;  /* 0x0000000100007836 */ /* 0x000fca0000000000 */
[----:B------:R-:W-:-:S04]  /*9490*/  ISETP.NE.AND P1, PT, R0, 0x6, PT ;  /* 0x000000060000780c */ /* 0x000fc80003f25270 */
[----:B------:R-:W-:Y:S02]  /*94a0*/  SEL R2, RZ, 0x1, P1 ;  /* 0x00000001ff027807 */ /* 0x000fe40000800000 */
[----:B------:R-:W-:Y:S02]  /*94b0*/  SEL R0, R0, RZ, P1 ;  /* 0x000000ff00007207 */ /* 0x000fe40000800000 */
[----:B------:R-:W-:-:S03]  /*94c0*/  LOP3.LUT R7, R7, R2, RZ, 0x3c, !PT ;  /* 0x0000000207077212 */ /* 0x000fc600078e3cff */
[----:B0-----:R-:W-:Y:S01]  /*94d0*/  IMAD R9, R0, 0x8, R3 ;  /* 0x0000000800097824 */ /* 0x001fe200078e0203 */
[----:B------:R-:W-:Y:S01]  /*94e0*/  SHF.L.U32 R4, R7, 0x1f, RZ ;  /* 0x0000001f07047819 */ /* 0x000fe200000006ff */
[----:B-1----:R-:W-:Y:S06]  /*94f0*/  @!P0 BRA `(.L_x_213) ;  /* 0x0000000400088947 */ /* 0x002fec0003800000 */
.L_x_226:
        /* <DEDUP_REMOVED lines=9> */
.L_x_227:
[----:B------:R-:W1:Y:S01]  /*9590*/  SYNCS.PHASECHK.TRANS64.TRYWAIT P0, [R6+URZ], R5 ;  /* 0x00000005060075a7 */ /* 0x000e62000800017f */
[----:B------:R-:W-:-:S05]  /*95a0*/  VIADD R0, R0, 0x1 ;  /* 0x0000000100007836 */ /* 0x000fca0000000000 */
[----:B------:R-:W-:-:S04]  /*95b0*/  ISETP.NE.AND P1, PT, R0, 0x6, PT ;  /* 0x000000060000780c */ /* 0x000fc80003f25270 */
[----:B------:R-:W-:Y:S02]  /*95c0*/  SEL R2, RZ, 0x1, P1 ;  /* 0x00000001ff027807 */ /* 0x000fe40000800000 */
[----:B------:R-:W-:Y:S02]  /*95d0*/  SEL R0, R0, RZ, P1 ;  /* 0x000000ff00007207 */ /* 0x000fe40000800000 */
[----:B------:R-:W-:Y:S01]  /*95e0*/  LOP3.LUT R2, R7, R2, RZ, 0x3c, !PT ;  /* 0x0000000207027212 */ /* 0x000fe200078e3cff */
[----:B-1----:R-:W-:Y:S06]  /*95f0*/  @!P0 BRA `(.L_x_215) ;  /* 0x0000000000f08947 */ /* 0x002fec0003800000 */
.L_x_228:
[----:B------:R-:W-:Y:S01]  /*9600*/  IMAD R3, R0, 0x8, R3 ;  /* 0x0000000800037824 */ /* 0x000fe200078e0203 */
[----:B------:R-:W-:-:S07]  /*9610*/  SHF.L.U32 R0, R2, 0x1f, RZ ;  /* 0x0000001f02007819 */ /* 0x000fce00000006ff */
.L_x_216:
[----:B--2---:R2:W3:Y:S02]  /*9620*/  SYNCS.PHASECHK.TRANS64.TRYWAIT P0, [R3+URZ], R0 ;  /* 0x00000000030075a7 */ /* 0x0044e4000800017f */
[----:B---3--:R-:W-:Y:S05]  /*9630*/  @!P0 NANOSLEEP.SYNCS 0x989680 ;  /* 0x009896800000895d */ /* 0x008fea0003900000 */
[----:B------:R-:W3:Y:S02]  /*9640*/  @!P0 SYNCS.PHASECHK.TRANS64 P0, [R3+URZ], R0 ;  /* 0x00000000030085a7 */ /* 0x000ee4000800007f */
[----:B---3--:R-:W-:Y:S05]  /*9650*/  @!P0 BRA `(.L_x_216) ;  /* 0xfffffffc00f08947 */ /* 0x008fea000383ffff */
.L_x_209:
[----:B------:R-:W-:Y:S05]  /*9660*/  BSYNC B0 ;  /* 0x0000000000007941 */ /* 0x000fea0003800000 */
.L_x_208:
[----:B------:R-:W-:Y:S05]  /*9670*/  EXIT ;  /* 0x000000000000794d */ /* 0x000fea0003800000 */
.L_x_17:
[----:B---3--:R3:W4:Y:S02]  /*9680*/  SYNCS.PHASECHK.TRANS64.TRYWAIT P1, [R3+URZ], R0 ;  /* 0x00000000030075a7 */ /* 0x008724000802017f */
[----:B----4-:R-:W-:Y:S05]  /*9690*/  @!P1 NANOSLEEP.SYNCS 0x989680 ;  /* 0x009896800000995d */ /* 0x010fea0003900000 */
[----:B------:R-:W4:Y:S02]  /*96a0*/  @!P1 SYNCS.PHASECHK.TRANS64 P1, [R3+URZ], R0 ;  /* 0x00000000030095a7 */ /* 0x000f24000802007f */
[----:B----4-:R-:W-:Y:S05]  /*96b0*/  @!P1 BRA `(.L_x_17) ;  /* 0xfffffffc00f09947 */ /* 0x010fea000383ffff */
[----:B------:R-:W-:Y:S05]  /*96c0*/  BRA `(.L_x_16) ;  /* 0xffffff7800e07947 */ /* 0x000fea000383ffff */
.L_x_22:
[----:B-1----:R-:W-:-:S04]  /*96d0*/  IMAD.U32 R4, RZ, RZ, UR9 ;  /* 0x00000009ff047e24 */ /* 0x002fc8000f8e00ff */
[----:B------:R1:W2:Y:S03]  /*96e0*/  SYNCS.PHASECHK.TRANS64.TRYWAIT P1, [R4+URZ], R3 ;  /* 0x00000003040075a7 */ /* 0x0002a6000802017f */
[----:B--2---:R-:W-:Y:S05]  /*96f0*/  @!P1 NANOSLEEP.SYNCS 0x989680 ;  /* 0x009896800000995d */ /* 0x004fea0003900000 */
[----:B------:R-:W2:Y:S02]  /*9700*/  @!P1 SYNCS.PHASECHK.TRANS64 P1, [R4+URZ], R3 ;  /* 0x00000003040095a7 */ /* 0x000ea4000802007f */
[----:B--2---:R-:W-:Y:S05]  /*9710*/  @!P1 BRA `(.L_x_22) ;  /* 0xfffffffc00ec9947 */ /* 0x004fea000383ffff */
[----:B------:R-:W-:Y:S05]  /*9720*/  BRA `(.L_x_21) ;  /* 0xffffff8400607947 */ /* 0x000fea000383ffff */
.L_x_195:
[----:B------:R-:W-:Y:S01]  /*9730*/  BSSY B1, `(.L_x_217) ;  /* 0x0000006000017945 */ /* 0x000fe20003800000 */
[----:B------:R-:W-:-:S07]  /*9740*/  IMAD.MOV.U32 R15, RZ, RZ, -0x1 ;  /* 0xffffffffff0f7424 */ /* 0x000fce00078e00ff */
[----:B------:R-:W-:Y:S05]  /*9750*/  WARPSYNC.COLLECTIVE R15, `(.L_x_218) ;  /* 0x000000000f0c7348 */ /* 0x000fea0003c00000 */
[----:B------:R-:W-:Y:S02]  /*9760*/  ELECT P6, UR62, PT ;  /* 0x00000000003e782f */ /* 0x000fe400038c0000 */
[----:B------:R-:W-:Y:S01]  /*9770*/  MOV R14, UR62 ;  /* 0x0000003e000e7c02 */ /* 0x000fe20008000f00 */
[----:B------:R-:W-:Y:S10]  /*9780*/  ENDCOLLECTIVE ;  /* 0x000000000000791b */ /* 0x000ff40003800000 */
.L_x_218:
[----:B------:R-:W-:Y:S05]  /*9790*/  BSYNC B1 ;  /* 0x0000000000017941 */ /* 0x000fea0003800000 */
.L_x_217:
[----:B------:R-:W-:Y:S05]  /*97a0*/  BRA `(.L_x_219) ;  /* 0xfffffff000007947 */ /* 0x000fea000383ffff */
.L_x_198:
[----:B0-----:R0:W1:Y:S02]  /*97b0*/  SYNCS.PHASECHK.TRANS64.TRYWAIT P1, [R14+URZ+0x30], R7 ;  /* 0x000030070e0075a7 */ /* 0x001064000802017f */
[----:B-1----:R-:W-:Y:S05]  /*97c0*/  @!P1 NANOSLEEP.SYNCS 0x989680 ;  /* 0x009896800000995d */ /* 0x002fea0003900000 */
[----:B------:R-:W1:Y:S02]  /*97d0*/  @!P1 SYNCS.PHASECHK.TRANS64 P1, [R14+URZ+0x30], R7 ;  /* 0x000030070e0095a7 */ /* 0x000e64000802007f */
[----:B-1----:R-:W-:Y:S05]  /*97e0*/  @!P1 BRA `(.L_x_198) ;  /* 0xfffffffc00f09947 */ /* 0x002fea000383ffff */
[----:B------:R-:W-:Y:S05]  /*97f0*/  BRA `(.L_x_220) ;  /* 0xfffffff000347947 */ /* 0x000fea000383ffff */
.L_x_207:
[----:B------:R-:W-:Y:S01]  /*9800*/  BSSY B0, `(.L_x_221) ;  /* 0x0000006000007945 */ /* 0x000fe20003800000 */
[----:B------:R-:W-:-:S07]  /*9810*/  IMAD.MOV.U32 R15, RZ, RZ, -0x1 ;  /* 0xffffffffff0f7424 */ /* 0x000fce00078e00ff */
[----:B------:R-:W-:Y:S05]  /*9820*/  WARPSYNC.COLLECTIVE R15, `(.L_x_222) ;  /* 0x000000000f0c7348 */ /* 0x000fea0003c00000 */
[----:B------:R-:W-:Y:S02]  /*9830*/  ELECT P6, UR62, PT ;  /* 0x00000000003e782f */ /* 0x000fe400038c0000 */
[----:B------:R-:W-:Y:S01]  /*9840*/  MOV R14, UR62 ;  /* 0x0000003e000e7c02 */ /* 0x000fe20008000f00 */
[----:B------:R-:W-:Y:S10]  /*9850*/  ENDCOLLECTIVE ;  /* 0x000000000000791b */ /* 0x000ff40003800000 */
.L_x_222:
[----:B------:R-:W-:Y:S05]  /*9860*/  BSYNC B0 ;  /* 0x0000000000007941 */ /* 0x000fea0003800000 */
.L_x_221:
[----:B------:R-:W-:Y:S05]  /*9870*/  BRA `(.L_x_223) ;  /* 0xfffffff800847947 */ /* 0x000fea000383ffff */
.L_x_211:
[----:B0-----:R0:W1:Y:S02]  /*9880*/  SYNCS.PHASECHK.TRANS64.TRYWAIT P0, [R7+URZ], R2 ;  /* 0x00000002070075a7 */ /* 0x001064000800017f */
[----:B-1----:R-:W-:Y:S05]  /*9890*/  @!P0 NANOSLEEP.SYNCS 0x989680 ;  /* 0x009896800000895d */ /* 0x002fea0003900000 */
[----:B------:R-:W1:Y:S02]  /*98a0*/  @!P0 SYNCS.PHASECHK.TRANS64 P0, [R7+URZ], R2 ;  /* 0x00000002070085a7 */ /* 0x000e64000800007f */
[----:B-1----:R-:W-:Y:S05]  /*98b0*/  @!P0 BRA `(.L_x_211) ;  /* 0xfffffffc00f08947 */ /* 0x002fea000383ffff */
[----:B------:R-:W-:Y:S05]  /*98c0*/  BRA `(.L_x_224) ;  /* 0xfffffff800c47947 */ /* 0x000fea000383ffff */
.L_x_212:
[----:B0-----:R0:W1:Y:S02]  /*98d0*/  SYNCS.PHASECHK.TRANS64.TRYWAIT P0, [R9+URZ], R4 ;  /* 0x00000004090075a7 */ /* 0x001064000800017f */
[----:B-1----:R-:W-:Y:S05]  /*98e0*/  @!P0 NANOSLEEP.SYNCS 0x989680 ;  /* 0x009896800000895d */ /* 0x002fea0003900000 */
[----:B------:R-:W1:Y:S02]  /*98f0*/  @!P0 SYNCS.PHASECHK.TRANS64 P0, [R9+URZ], R4 ;  /* 0x00000004090085a7 */ /* 0x000e64000800007f */
[----:B-1----:R-:W-:Y:S05]  /*9900*/  @!P0 BRA `(.L_x_212) ;  /* 0xfffffffc00f08947 */ /* 0x002fea000383ffff */
[----:B------:R-:W-:Y:S05]  /*9910*/  BRA `(.L_x_225) ;  /* 0xfffffff800d47947 */ /* 0x000fea000383ffff */
.L_x_213:
[----:B0-----:R0:W1:Y:S02]  /*9920*/  SYNCS.PHASECHK.TRANS64.TRYWAIT P0, [R6+URZ], R5 ;  /* 0x00000005060075a7 */ /* 0x001064000800017f */
[----:B-1----:R-:W-:Y:S05]  /*9930*/  @!P0 NANOSLEEP.SYNCS 0x989680 ;  /* 0x009896800000895d */ /* 0x002fea0003900000 */
[----:B------:R-:W1:Y:S02]  /*9940*/  @!P0 SYNCS.PHASECHK.TRANS64 P0, [R6+URZ], R5 ;  /* 0x00000005060085a7 */ /* 0x000e64000800007f */
[----:B-1----:R-:W-:Y:S05]  /*9950*/  @!P0 BRA `(.L_x_213) ;  /* 0xfffffffc00f08947 */ /* 0x002fea000383ffff */
[----:B------:R-:W-:Y:S05]  /*9960*/  BRA `(.L_x_226) ;  /* 0xfffffff800e47947 */ /* 0x000fea000383ffff */
.L_x_214:
[----:B0-----:R0:W1:Y:S02]  /*9970*/  SYNCS.PHASECHK.TRANS64.TRYWAIT P0, [R9+URZ], R4 ;  /* 0x00000004090075a7 */ /* 0x001064000800017f */
[----:B-1----:R-:W-:Y:S05]  /*9980*/  @!P0 NANOSLEEP.SYNCS 0x989680 ;  /* 0x009896800000895d */ /* 0x002fea0003900000 */
[----:B------:R-:W1:Y:S02]  /*9990*/  @!P0 SYNCS.PHASECHK.TRANS64 P0, [R9+URZ], R4 ;  /* 0x00000004090085a7 */ /* 0x000e64000800007f */
[----:B-1----:R-:W-:Y:S05]  /*99a0*/  @!P0 BRA `(.L_x_214) ;  /* 0xfffffffc00f08947 */ /* 0x002fea000383ffff */
[----:B------:R-:W-:Y:S05]  /*99b0*/  BRA `(.L_x_227) ;  /* 0xfffffff800f47947 */ /* 0x000fea000383ffff */
.L_x_215:
[----:B-1----:R1:W2:Y:S02]  /*99c0*/  SYNCS.PHASECHK.TRANS64.TRYWAIT P0, [R6+URZ], R5 ;  /* 0x00000005060075a7 */ /* 0x0022a4000800017f */
[----:B--2---:R-:W-:Y:S05]  /*99d0*/  @!P0 NANOSLEEP.SYNCS 0x989680 ;  /* 0x009896800000895d */ /* 0x004fea0003900000 */
[----:B------:R-:W2:Y:S02]  /*99e0*/  @!P0 SYNCS.PHASECHK.TRANS64 P0, [R6+URZ], R5 ;  /* 0x00000005060085a7 */ /* 0x000ea4000800007f */
[----:B--2---:R-:W-:Y:S05]  /*99f0*/  @!P0 BRA `(.L_x_215) ;  /* 0xfffffffc00f08947 */ /* 0x004fea000383ffff */
[----:B------:R-:W-:Y:S05]  /*9a00*/  BRA `(.L_x_228) ;  /* 0xfffffff800fc7947 */ /* 0x000fea000383ffff */
.L_x_229:
[----:B------:R-:W-:-:S00]  /*9a10*/  BRA `(.L_x_229) ;  /* 0xfffffffc00fc7947 */ /* 0x000fc0000383ffff */
[----:B------:R-:W-:-:S00]  /*9a20*/  NOP ;  /* 0x0000000000007918 */ /* 0x000fc00000000000 */
        /* <DEDUP_REMOVED lines=13> */
.L_x_230:


//--------------------- .nv.global.init           --------------------------
	.section	.nv.global.init,"aw",@progbits
.nv.global.init:
	.type		$str$22,@object
	.size		$str$22,($str$23 - $str$22)
$str$22:
        /*0000*/ 	.byte	0x6b, 0x5f, 0x74, 0x69, 0x6c, 0x65, 0x5f, 0x63, 0x6f, 0x75, 0x6e, 0x74, 0x20, 0x3e, 0x3d, 0x20
        /*0010*/ 	.byte	0x31, 0x00
	.type		$str$23,@object
	.size		$str$23,(__unnamed_1 - $str$23)
$str$23:
        /*0012*/ 	.byte	0x2f, 0x74, 0x6d, 0x70, 0x2f, 0x63, 0x75, 0x74, 0x6c, 0x61, 0x73, 0x73, 0x5f, 0x73, 0x77, 0x65
        /*0022*/ 	.byte	0x65, 0x70, 0x5f, 0x73, 0x72, 0x63, 0x2f, 0x69, 0x6e, 0x63, 0x6c, 0x75, 0x64, 0x65, 0x2f, 0x63
        /*0032*/ 	.byte	0x75, 0x74, 0x6c, 0x61, 0x73, 0x73, 0x2f, 0x67, 0x65, 0x6d, 0x6d, 0x2f, 0x63, 0x6f, 0x6c, 0x6c
        /*0042*/ 	.byte	0x65, 0x63, 0x74, 0x69, 0x76, 0x65, 0x2f, 0x73, 0x6d, 0x39, 0x30, 0x5f, 0x6d, 0x6d, 0x61, 0x5f
        /*0052*/ 	.byte	0x74, 0x6d, 0x61, 0x5f, 0x67, 0x6d, 0x6d, 0x61, 0x5f, 0x73, 0x73, 0x5f, 0x77, 0x61, 0x72, 0x70
        /*0062*/ 	.byte	0x73, 0x70, 0x65, 0x63, 0x69, 0x61, 0x6c, 0x69, 0x7a, 0x65, 0x64, 0x2e, 0x68, 0x70, 0x70, 0x00
	.type		__unnamed_1,@object
	.size		__unnamed_1,(.L_0 - __unnamed_1)
__unnamed_1:
        /*0072*/ 	.byte	0x76, 0x6f, 0x69, 0x64, 0x20, 0x63, 0x75, 0x74, 0x6c, 0x61, 0x73, 0x73, 0x3a, 0x3a, 0x67, 0x65
        /* <DEDUP_REMOVED lines=179> */
        /*0bb2*/ 	.byte	0x69, 0x64, 0x65, 0x6e, 0x74, 0x69, 0x74, 0x79, 0x5d, 0x00
.L_0:


//--------------------- .nv.shared._ZN7cutlass13device_kernelINS_4gemm6kernel13GemmUniversalIN4cute5tupleIJiiiiEEENS1_10collective13CollectiveMmaINS1_34MainloopSm90TmaGmmaWarpSpecializedILi6ENS5_IJNS4_1CILi1EEESB_SB_EEENS1_35KernelTmaWarpSpecializedCooperativeEEENS5_IJNSA_ILi128EEENSA_ILi160EEENSA_ILi64EEEEEENS_6half_tENS5_IJlSB_lEEESJ_SK_NS4_8TiledMMAINS4_8MMA_AtomIJNS4_4SM904GMMA25MMA_64x32x16_F32F16F16_SSILNSO_5MajorE0ELSQ_0ELNSO_7ScaleInE1ELSR_1EEEEEENS4_6LayoutINS5_IJNSA_ILi2EEESB_SB_EEENS5_IJSB_NSA_ILi0EEESX_EEEEENS5_IJNS4_10UnderscoreES10_S10_EEEEENS4_13SM90_TMA_LOADENS4_14ComposedLayoutINS4_7SwizzleILi3ELi4ELi3EEENS4_18smem_ptr_flag_bitsILi16EEENSU_INS5_IJNSA_ILi8EEESH_EEENS5_IJSH_SB_EEEEEEEvNS4_8identityES13_S1D_vS1E_EENS_8epilogue10collective6detail29Sm90TmaWarpSpecializedAdapterINS1H_15DefaultEpilogueISJ_SK_SK_NS1G_6thread17LinearCombinationISJ_Li1EffLNS1L_9ScaleType4KindE0ELNS_15FloatRoundStyleE2ESJ_EENS1_15EpilogueDefaultEEEEEvvEEEEvNT_6ParamsE --------------------------
	.section	.nv.shared._ZN7cutlass13device_kernelINS_4gemm6kernel13GemmUniversalIN4cute5tupleIJiiiiEEENS1_10collective13CollectiveMmaINS1_34MainloopSm90TmaGmmaWarpSpecializedILi6ENS5_IJNS4_1CILi1EEESB_SB_EEENS1_35KernelTmaWarpSpecializedCooperativeEEENS5_IJNSA_ILi128EEENSA_ILi160EEENSA_ILi64EEEEEENS_6half_tENS5_IJlSB_lEEESJ_SK_NS4_8TiledMMAINS4_8MMA_AtomIJNS4_4SM904GMMA25MMA_64x32x16_F32F16F16_SSILNSO_5MajorE0ELSQ_0ELNSO_7ScaleInE1ELSR_1EEEEEENS4_6LayoutINS5_IJNSA_ILi2EEESB_SB_EEENS5_IJSB_NSA_ILi0EEESX_EEEEENS5_IJNS4_10UnderscoreES10_S10_EEEEENS4_13SM90_TMA_LOADENS4_14ComposedLayoutINS4_7SwizzleILi3ELi4ELi3EEENS4_18smem_ptr_flag_bitsILi16EEENSU_INS5_IJNSA_ILi8EEESH_EEENS5_IJSH_SB_EEEEEEEvNS4_8identityES13_S1D_vS1E_EENS_8epilogue10collective6detail29Sm90TmaWarpSpecializedAdapterINS1H_15DefaultEpilogueISJ_SK_SK_NS1G_6thread17LinearCombinationISJ_Li1EffLNS1L_9ScaleType4KindE0ELNS_15FloatRoundStyleE2ESJ_EENS1_15EpilogueDefaultEEEEEvvEEEEvNT_6ParamsE,"aw",@nobits
	.sectionflags	@""
	.align	16
	.zero		1024


//--------------------- .nv.shared.reserved.0     --------------------------
	.section	.nv.shared.reserved.0,"aw",@nobits
	.weak		__nv_reservedSMEM_offset_0_alias
	.size		__nv_reservedSMEM_offset_0_alias, 0, 0
	.other		__nv_reservedSMEM_offset_0_alias,@"STO_CUDA_RESERVED_SHARED STV_DEFAULT"
__nv_reservedSMEM_offset_0_alias:
	.zero		0


//--------------------- .nv.global                --------------------------
	.section	.nv.global,"aw",@nobits
.nv.global:
	.type		_ZN40_INTERNAL_b093da6a_4_k_cu_84cea31d_189994cute1_E,@object
	.size		_ZN40_INTERNAL_b093da6a_4_k_cu_84cea31d_189994cute1_E,(_ZN40_INTERNAL_b093da6a_4_k_cu_84cea31d_189994cuda3std3__45__cpo6cbeginE - _ZN40_INTERNAL_b093da6a_4_k_cu_84cea31d_189994cute1_E)
_ZN40_INTERNAL_b093da6a_4_k_cu_84cea31d_189994cute1_E:
	.zero		1
	.type		_ZN40_INTERNAL_b093da6a_4_k_cu_84cea31d_189994cuda3std3__45__cpo6cbeginE,@object
	.size		_ZN40_INTERNAL_b093da6a_4_k_cu_84cea31d_189994cuda3std3__45__cpo6cbeginE,(_ZN40_INTERNAL_b093da6a_4_k_cu_84cea31d_189994cuda3std3__48in_placeE - _ZN40_INTERNAL_b093da6a_4_k_cu_84cea31d_189994cuda3std3__45__cpo6cbeginE)
_ZN40_INTERNAL_b093da6a_4_k_cu_84cea31d_189994cuda3std3__45__cpo6cbeginE:
	.zero		1
	.type		_ZN40_INTERNAL_b093da6a_4_k_cu_84cea31d_189994cuda3std3__48in_placeE,@object
	.size		_ZN40_INTERNAL_b093da6a_4_k_cu_84cea31d_189994cuda3std3__48in_placeE,(_ZN40_INTERNAL_b093da6a_4_k_cu_84cea31d_189994cuda3std6ranges3__45__cpo9iter_moveE - _ZN40_INTERNAL_b093da6a_4_k_cu_84cea31d_189994cuda3std3__48in_placeE)
_ZN40_INTERNAL_b093da6a_4_k_cu_84cea31d_189994cuda3std3__48in_placeE:
	.zero		1
	.type		_ZN40_INTERNAL_b093da6a_4_k_cu_84cea31d_189994cuda3std6ranges3__45__cpo9iter_moveE,@object
	.size		_ZN40_INTERNAL_b093da6a_4_k_cu_84cea31d_189994cuda3std6ranges3__45__cpo9iter_moveE,(_ZN40_INTERNAL_b093da6a_4_k_cu_84cea31d_189994cuda3std3__45__cpo5beginE - _ZN40_INTERNAL_b093da6a_4_k_cu_84cea31d_189994cuda3std6ranges3__45__cpo9iter_moveE)
_ZN40_INTERNAL_b093da6a_4_k_cu_84cea31d_189994cuda3std6ranges3__45__cpo9iter_moveE:
	.zero		1
	.type		_ZN40_INTERNAL_b093da6a_4_k_cu_84cea31d_189994cuda3std3__45__cpo5beginE,@object
	.size		_ZN40_INTERNAL_b093da6a_4_k_cu_84cea31d_189994cuda3std3__45__cpo5beginE,(_ZN40_INTERNAL_b093da6a_4_k_cu_84cea31d_189994cuda3std3__442_GLOBAL__N__b093da6a_4_k_cu_84cea31d_189996ignoreE - _ZN40_INTERNAL_b093da6a_4_k_cu_84cea31d_189994cuda3std3__45__cpo5beginE)
_ZN40_INTERNAL_b093da6a_4_k_cu_84cea31d_189994cuda3std3__45__cpo5beginE:
	.zero		1
	.type		_ZN40_INTERNAL_b093da6a_4_k_cu_84cea31d_189994cuda3std3__442_GLOBAL__N__b093da6a_4_k_cu_84cea31d_189996ignoreE,@object
	.size		_ZN40_INTERNAL_b093da6a_4_k_cu_84cea31d_189994cuda3std3__442_GLOBAL__N__b093da6a_4_k_cu_84cea31d_189996ignoreE,(_ZN40_INTERNAL_b093da6a_4_k_cu_84cea31d_189994cute7productE - _ZN40_INTERNAL_b093da6a_4_k_cu_84cea31d_189994cuda3std3__442_GLOBAL__N__b093da6a_4_k_cu_84cea31d_189996ignoreE)
_ZN40_INTERNAL_b093da6a_4_k_cu_84cea31d_189994cuda3std3__442_GLOBAL__N__b093da6a_4_k_cu_84cea31d_189996ignoreE:
	.zero		1
	.type		_ZN40_INTERNAL_b093da6a_4_k_cu_84cea31d_189994cute7productE,@object
	.size		_ZN40_INTERNAL_b093da6a_4_k_cu_84cea31d_189994cute7productE,(_ZN40_INTERNAL_b093da6a_4_k_cu_84cea31d_189994cuda3std3__45__cpo3endE - _ZN40_INTERNAL_b093da6a_4_k_cu_84cea31d_189994cute7productE)
_ZN40_INTERNAL_b093da6a_4_k_cu_84cea31d_189994cute7productE:
	.zero		1
	.type		_ZN40_INTERNAL_b093da6a_4_k_cu_84cea31d_189994cuda3std3__45__cpo3endE,@object
	.size		_ZN40_INTERNAL_b093da6a_4_k_cu_84cea31d_189994cuda3std3__45__cpo3endE,(_ZN40_INTERNAL_b093da6a_4_k_cu_84cea31d_189994cuda3std3__419piecewise_constructE - _ZN40_INTERNAL_b093da6a_4_k_cu_84cea31d_189994cuda3std3__45__cpo3endE)
_ZN40_INTERNAL_b093da6a_4_k_cu_84cea31d_189994cuda3std3__45__cpo3endE:
	.zero		1
	.type		_ZN40_INTERNAL_b093da6a_4_k_cu_84cea31d_189994cuda3std3__419piecewise_constructE,@object
	.size		_ZN40_INTERNAL_b093da6a_4_k_cu_84cea31d_189994cuda3std3__419piecewise_constructE,(_ZN40_INTERNAL_b093da6a_4_k_cu_84cea31d_189994cuda3std3__45__cpo4cendE - _ZN40_INTERNAL_b093da6a_4_k_cu_84cea31d_189994cuda3std3__419piecewise_constructE)
_ZN40_INTERNAL_b093da6a_4_k_cu_84cea31d_189994cuda3std3__419piecewise_constructE:
	.zero		1
	.type		_ZN40_INTERNAL_b093da6a_4_k_cu_84cea31d_189994cuda3std3__45__cpo4cendE,@object
	.size		_ZN40_INTERNAL_b093da6a_4_k_cu_84cea31d_189994cuda3std3__45__cpo4cendE,(_ZN40_INTERNAL_b093da6a_4_k_cu_84cea31d_189994cuda3std6ranges3__45__cpo4swapE - _ZN40_INTERNAL_b093da6a_4_k_cu_84cea31d_189994cuda3std3__45__cpo4cendE)
_ZN40_INTERNAL_b093da6a_4_k_cu_84cea31d_189994cuda3std3__45__cpo4cendE:
	.zero		1
	.type		_ZN40_INTERNAL_b093da6a_4_k_cu_84cea31d_189994cuda3std6ranges3__45__cpo4swapE,@object
	.size		_ZN40_INTERNAL_b093da6a_4_k_cu_84cea31d_189994cuda3std6ranges3__45__cpo4swapE,(.L_8 - _ZN40_INTERNAL_b093da6a_4_k_cu_84cea31d_189994cuda3std6ranges3__45__cpo4swapE)
_ZN40_INTERNAL_b093da6a_4_k_cu_84cea31d_189994cuda3std6ranges3__45__cpo4swapE:
	.zero		1
.L_8:


//--------------------- .nv.constant0._ZN7cutlass13device_kernelINS_4gemm6kernel13GemmUniversalIN4cute5tupleIJiiiiEEENS1_10collective13CollectiveMmaINS1_34MainloopSm90TmaGmmaWarpSpecializedILi6ENS5_IJNS4_1CILi1EEESB_SB_EEENS1_35KernelTmaWarpSpecializedCooperativeEEENS5_IJNSA_ILi128EEENSA_ILi160EEENSA_ILi64EEEEEENS_6half_tENS5_IJlSB_lEEESJ_SK_NS4_8TiledMMAINS4_8MMA_AtomIJNS4_4SM904GMMA25MMA_64x32x16_F32F16F16_SSILNSO_5MajorE0ELSQ_0ELNSO_7ScaleInE1ELSR_1EEEEEENS4_6LayoutINS5_IJNSA_ILi2EEESB_SB_EEENS5_IJSB_NSA_ILi0EEESX_EEEEENS5_IJNS4_10UnderscoreES10_S10_EEEEENS4_13SM90_TMA_LOADENS4_14ComposedLayoutINS4_7SwizzleILi3ELi4ELi3EEENS4_18smem_ptr_flag_bitsILi16EEENSU_INS5_IJNSA_ILi8EEESH_EEENS5_IJSH_SB_EEEEEEEvNS4_8identityES13_S1D_vS1E_EENS_8epilogue10collective6detail29Sm90TmaWarpSpecializedAdapterINS1H_15DefaultEpilogueISJ_SK_SK_NS1G_6thread17LinearCombinationISJ_Li1EffLNS1L_9ScaleType4KindE0ELNS_15FloatRoundStyleE2ESJ_EENS1_15EpilogueDefaultEEEEEvvEEEEvNT_6ParamsE --------------------------
	.section	.nv.constant0._ZN7cutlass13device_kernelINS_4gemm6kernel13GemmUniversalIN4cute5tupleIJiiiiEEENS1_10collective13CollectiveMmaINS1_34MainloopSm90TmaGmmaWarpSpecializedILi6ENS5_IJNS4_1CILi1EEESB_SB_EEENS1_35KernelTmaWarpSpecializedCooperativeEEENS5_IJNSA_ILi128EEENSA_ILi160EEENSA_ILi64EEEEEENS_6half_tENS5_IJlSB_lEEESJ_SK_NS4_8TiledMMAINS4_8MMA_AtomIJNS4_4SM904GMMA25MMA_64x32x16_F32F16F16_SSILNSO_5MajorE0ELSQ_0ELNSO_7ScaleInE1ELSR_1EEEEEENS4_6LayoutINS5_IJNSA_ILi2EEESB_SB_EEENS5_IJSB_NSA_ILi0EEESX_EEEEENS5_IJNS4_10UnderscoreES10_S10_EEEEENS4_13SM90_TMA_LOADENS4_14ComposedLayoutINS4_7SwizzleILi3ELi4ELi3EEENS4_18smem_ptr_flag_bitsILi16EEENSU_INS5_IJNSA_ILi8EEESH_EEENS5_IJSH_SB_EEEEEEEvNS4_8identityES13_S1D_vS1E_EENS_8epilogue10collective6detail29Sm90TmaWarpSpecializedAdapterINS1H_15DefaultEpilogueISJ_SK_SK_NS1G_6thread17LinearCombinationISJ_Li1EffLNS1L_9ScaleType4KindE0ELNS_15FloatRoundStyleE2ESJ_EENS1_15EpilogueDefaultEEEEEvvEEEEvNT_6ParamsE,"a",@progbits
	.sectionflags	@""
	.align	4
.nv.constant0._ZN7cutlass13device_kernelINS_4gemm6kernel13GemmUniversalIN4cute5tupleIJiiiiEEENS1_10collective13CollectiveMmaINS1_34MainloopSm90TmaGmmaWarpSpecializedILi6ENS5_IJNS4_1CILi1EEESB_SB_EEENS1_35KernelTmaWarpSpecializedCooperativeEEENS5_IJNSA_ILi128EEENSA_ILi160EEENSA_ILi64EEEEEENS_6half_tENS5_IJlSB_lEEESJ_SK_NS4_8TiledMMAINS4_8MMA_AtomIJNS4_4SM904GMMA25MMA_64x32x16_F32F16F16_SSILNSO_5MajorE0ELSQ_0ELNSO_7ScaleInE1ELSR_1EEEEEENS4_6LayoutINS5_IJNSA_ILi2EEESB_SB_EEENS5_IJSB_NSA_ILi0EEESX_EEEEENS5_IJNS4_10UnderscoreES10_S10_EEEEENS4_13SM90_TMA_LOADENS4_14ComposedLayoutINS4_7SwizzleILi3ELi4ELi3EEENS4_18smem_ptr_flag_bitsILi16EEENSU_INS5_IJNSA_ILi8EEESH_EEENS5_IJSH_SB_EEEEEEEvNS4_8identityES13_S1D_vS1E_EENS_8epilogue10collective6detail29Sm90TmaWarpSpecializedAdapterINS1H_15DefaultEpilogueISJ_SK_SK_NS1G_6thread17LinearCombinationISJ_Li1EffLNS1L_9ScaleType4KindE0ELNS_15FloatRoundStyleE2ESJ_EENS1_15EpilogueDefaultEEEEEvvEEEEvNT_6ParamsE:
	.zero		1664


//--------------------- SYMBOLS --------------------------

	.type		.nv.reservedSmem.offset0,@object
	.size		.nv.reservedSmem.offset0,0x4
	.type		__assertfail,@function
